	.target	sm_90a

	.elftype	@"ET_EXEC"


//--------------------- .note.nv.tkinfo           --------------------------
	.section	.note.nv.tkinfo,"",@"SHT_NOTE"
	.sectionflags	@"SHF_NOTE_NV_TKINFO"
	.tkinfo
        /*0018*/ 	.word	0x00000002
        /*0030*/ 	.string	""
        /*0030*/ 	.string	"ptxas"
        /*0030*/ 	.string	"Cuda compilation tools, release 13.0, V13.0.88"
        /*0030*/ 	.string	"Build cuda_13.0.r13.0/compiler.36424714_0"
        /*0030*/ 	.string	"-arch sm_90a -m 64 "



//--------------------- .note.nv.cuinfo           --------------------------
	.section	.note.nv.cuinfo,"",@"SHT_NOTE"
	.sectionflags	@"SHF_NOTE_NV_CUINFO"
        /*0018*/ 	.short	0x0002
        /*001a*/ 	.short	0x005a
        /*001c*/ 	.short	0x0082
	.zero		2


//--------------------- .nv.info                  --------------------------
	.section	.nv.info,"",@"SHT_CUDA_INFO"
	.align	4


	//----- nvinfo : EIATTR_REGCOUNT
	.align		4
        /*0000*/ 	.byte	0x04, 0x2f
        /*0002*/ 	.short	(.L_15 - .L_14)
	.align		4
.L_14:
        /*0004*/ 	.word	index@(_ZN7cutlass13device_kernelINS_4gemm6kernel13GemmUniversalIN4cute5tupleIJiiiiEEENS1_10collective13CollectiveMmaINS1_34MainloopSm90TmaGmmaWarpSpecializedILi15ENS5_IJNS4_1CILi1EEESB_SB_EEENS1_35KernelTmaWarpSpecializedCooperativeEEENS5_IJNSA_ILi256EEENSA_ILi224EEENSA_ILi16EEEEEENS_6half_tENS5_IJlSB_lEEESJ_SK_NS4_8TiledMMAINS4_8MMA_AtomIJNS4_4SM904GMMA25MMA_64x32x16_F32F16F16_SSILNSO_5MajorE0ELSQ_0ELNSO_7ScaleInE1ELSR_1EEEEEENS4_6LayoutINS5_IJNSA_ILi2EEESB_SB_EEENS5_IJSB_NSA_ILi0EEESX_EEEEENS5_IJNS4_10UnderscoreES10_S10_EEEEENS4_13SM90_TMA_LOADENS4_14ComposedLayoutINS4_7SwizzleILi1ELi4ELi3EEENS4_18smem_ptr_flag_bitsILi16EEENSU_INS5_IJNSA_ILi8EEESH_EEENS5_IJSH_SB_EEEEEEEvNS4_8identityES13_S1D_vS1E_EENS_8epilogue10collective6detail29Sm90TmaWarpSpecializedAdapterINS1H_15DefaultEpilogueISJ_SK_SK_NS1G_6thread17LinearCombinationISJ_Li1EffLNS1L_9ScaleType4KindE0ELNS_15FloatRoundStyleE2ESJ_EENS1_15EpilogueDefaultEEEEEvvEEEEvNT_6ParamsE)
        /*0008*/ 	.word	0x000000a8


	//----- nvinfo : EIATTR_FRAME_SIZE
	.align		4
.L_15:
        /*000c*/ 	.byte	0x04, 0x11
        /*000e*/ 	.short	(.L_17 - .L_16)
	.align		4
.L_16:
        /*0010*/ 	.word	index@(_ZN7cutlass13device_kernelINS_4gemm6kernel13GemmUniversalIN4cute5tupleIJiiiiEEENS1_10collective13CollectiveMmaINS1_34MainloopSm90TmaGmmaWarpSpecializedILi15ENS5_IJNS4_1CILi1EEESB_SB_EEENS1_35KernelTmaWarpSpecializedCooperativeEEENS5_IJNSA_ILi256EEENSA_ILi224EEENSA_ILi16EEEEEENS_6half_tENS5_IJlSB_lEEESJ_SK_NS4_8TiledMMAINS4_8MMA_AtomIJNS4_4SM904GMMA25MMA_64x32x16_F32F16F16_SSILNSO_5MajorE0ELSQ_0ELNSO_7ScaleInE1ELSR_1EEEEEENS4_6LayoutINS5_IJNSA_ILi2EEESB_SB_EEENS5_IJSB_NSA_ILi0EEESX_EEEEENS5_IJNS4_10UnderscoreES10_S10_EEEEENS4_13SM90_TMA_LOADENS4_14ComposedLayoutINS4_7SwizzleILi1ELi4ELi3EEENS4_18smem_ptr_flag_bitsILi16EEENSU_INS5_IJNSA_ILi8EEESH_EEENS5_IJSH_SB_EEEEEEEvNS4_8identityES13_S1D_vS1E_EENS_8epilogue10collective6detail29Sm90TmaWarpSpecializedAdapterINS1H_15DefaultEpilogueISJ_SK_SK_NS1G_6thread17LinearCombinationISJ_Li1EffLNS1L_9ScaleType4KindE0ELNS_15FloatRoundStyleE2ESJ_EENS1_15EpilogueDefaultEEEEEvvEEEEvNT_6ParamsE)
        /*0014*/ 	.word	0x00000080


	//----- nvinfo : EIATTR_MIN_STACK_SIZE
	.align		4
.L_17:
        /*0018*/ 	.byte	0x04, 0x12
        /*001a*/ 	.short	(.L_19 - .L_18)
	.align		4
.L_18:
        /*001c*/ 	.word	index@(_ZN7cutlass13device_kernelINS_4gemm6kernel13GemmUniversalIN4cute5tupleIJiiiiEEENS1_10collective13CollectiveMmaINS1_34MainloopSm90TmaGmmaWarpSpecializedILi15ENS5_IJNS4_1CILi1EEESB_SB_EEENS1_35KernelTmaWarpSpecializedCooperativeEEENS5_IJNSA_ILi256EEENSA_ILi224EEENSA_ILi16EEEEEENS_6half_tENS5_IJlSB_lEEESJ_SK_NS4_8TiledMMAINS4_8MMA_AtomIJNS4_4SM904GMMA25MMA_64x32x16_F32F16F16_SSILNSO_5MajorE0ELSQ_0ELNSO_7ScaleInE1ELSR_1EEEEEENS4_6LayoutINS5_IJNSA_ILi2EEESB_SB_EEENS5_IJSB_NSA_ILi0EEESX_EEEEENS5_IJNS4_10UnderscoreES10_S10_EEEEENS4_13SM90_TMA_LOADENS4_14ComposedLayoutINS4_7SwizzleILi1ELi4ELi3EEENS4_18smem_ptr_flag_bitsILi16EEENSU_INS5_IJNSA_ILi8EEESH_EEENS5_IJSH_SB_EEEEEEEvNS4_8identityES13_S1D_vS1E_EENS_8epilogue10collective6detail29Sm90TmaWarpSpecializedAdapterINS1H_15DefaultEpilogueISJ_SK_SK_NS1G_6thread17LinearCombinationISJ_Li1EffLNS1L_9ScaleType4KindE0ELNS_15FloatRoundStyleE2ESJ_EENS1_15EpilogueDefaultEEEEEvvEEEEvNT_6ParamsE)
        /*0020*/ 	.word	0x00000080
.L_19:


//--------------------- .nv.compat                --------------------------
	.section	.nv.compat,"",@"SHT_CUDA_COMPAT_INFO"
	.align	4
        /*0000*/ 	.byte	0x02, 0x09, 0x01, 0x00, 0x02, 0x02, 0x04, 0x00, 0x02, 0x05, 0x05, 0x00, 0x03, 0x07, 0x01, 0x01
        /*0010*/ 	.byte	0x02, 0x03, 0x01, 0x00, 0x02, 0x06, 0x01, 0x00, 0x04, 0x0b, 0x08, 0x00, 0x00, 0x00, 0x00, 0x00
        /*0020*/ 	.byte	0x00, 0x00, 0x00, 0x00


//--------------------- .nv.info._ZN7cutlass13device_kernelINS_4gemm6kernel13GemmUniversalIN4cute5tupleIJiiiiEEENS1_10collective13CollectiveMmaINS1_34MainloopSm90TmaGmmaWarpSpecializedILi15ENS5_IJNS4_1CILi1EEESB_SB_EEENS1_35KernelTmaWarpSpecializedCooperativeEEENS5_IJNSA_ILi256EEENSA_ILi224EEENSA_ILi16EEEEEENS_6half_tENS5_IJlSB_lEEESJ_SK_NS4_8TiledMMAINS4_8MMA_AtomIJNS4_4SM904GMMA25MMA_64x32x16_F32F16F16_SSILNSO_5MajorE0ELSQ_0ELNSO_7ScaleInE1ELSR_1EEEEEENS4_6LayoutINS5_IJNSA_ILi2EEESB_SB_EEENS5_IJSB_NSA_ILi0EEESX_EEEEENS5_IJNS4_10UnderscoreES10_S10_EEEEENS4_13SM90_TMA_LOADENS4_14ComposedLayoutINS4_7SwizzleILi1ELi4ELi3EEENS4_18smem_ptr_flag_bitsILi16EEENSU_INS5_IJNSA_ILi8EEESH_EEENS5_IJSH_SB_EEEEEEEvNS4_8identityES13_S1D_vS1E_EENS_8epilogue10collective6detail29Sm90TmaWarpSpecializedAdapterINS1H_15DefaultEpilogueISJ_SK_SK_NS1G_6thread17LinearCombinationISJ_Li1EffLNS1L_9ScaleType4KindE0ELNS_15FloatRoundStyleE2ESJ_EENS1_15EpilogueDefaultEEEEEvvEEEEvNT_6ParamsE --------------------------
	.section	.nv.info._ZN7cutlass13device_kernelINS_4gemm6kernel13GemmUniversalIN4cute5tupleIJiiiiEEENS1_10collective13CollectiveMmaINS1_34MainloopSm90TmaGmmaWarpSpecializedILi15ENS5_IJNS4_1CILi1EEESB_SB_EEENS1_35KernelTmaWarpSpecializedCooperativeEEENS5_IJNSA_ILi256EEENSA_ILi224EEENSA_ILi16EEEEEENS_6half_tENS5_IJlSB_lEEESJ_SK_NS4_8TiledMMAINS4_8MMA_AtomIJNS4_4SM904GMMA25MMA_64x32x16_F32F16F16_SSILNSO_5MajorE0ELSQ_0ELNSO_7ScaleInE1ELSR_1EEEEEENS4_6LayoutINS5_IJNSA_ILi2EEESB_SB_EEENS5_IJSB_NSA_ILi0EEESX_EEEEENS5_IJNS4_10UnderscoreES10_S10_EEEEENS4_13SM90_TMA_LOADENS4_14ComposedLayoutINS4_7SwizzleILi1ELi4ELi3EEENS4_18smem_ptr_flag_bitsILi16EEENSU_INS5_IJNSA_ILi8EEESH_EEENS5_IJSH_SB_EEEEEEEvNS4_8identityES13_S1D_vS1E_EENS_8epilogue10collective6detail29Sm90TmaWarpSpecializedAdapterINS1H_15DefaultEpilogueISJ_SK_SK_NS1G_6thread17LinearCombinationISJ_Li1EffLNS1L_9ScaleType4KindE0ELNS_15FloatRoundStyleE2ESJ_EENS1_15EpilogueDefaultEEEEEvvEEEEvNT_6ParamsE,"",@"SHT_CUDA_INFO"
	.sectionflags	@""
	.align	4


	//----- nvinfo : EIATTR_CUDA_API_VERSION
	.align		4
        /*0000*/ 	.byte	0x04, 0x37
        /*0002*/ 	.short	(.L_21 - .L_20)
.L_20:
        /*0004*/ 	.word	0x00000082


	//----- nvinfo : EIATTR_KPARAM_INFO
	.align		4
.L_21:
        /*0008*/ 	.byte	0x04, 0x17
        /*000a*/ 	.short	(.L_23 - .L_22)
.L_22:
        /*000c*/ 	.word	0x00000000
        /*0010*/ 	.short	0x0000
        /*0012*/ 	.short	0x0070
        /*0014*/ 	.byte	0x00, 0xf0, 0x01, 0x10


	//----- nvinfo : EIATTR_SPARSE_MMA_MASK
	.align		4
.L_23:
        /*0018*/ 	.byte	0x03, 0x50
        /*001a*/ 	.short	0x0000


	//----- nvinfo : EIATTR_MAXREG_COUNT
	.align		4
        /*001c*/ 	.byte	0x03, 0x1b
        /*001e*/ 	.short	0x00a8


	//----- nvinfo : EIATTR_NUM_BARRIERS
	.align		4
        /*0020*/ 	.byte	0x02, 0x4c
        /*0022*/ 	.byte	0x01
	.zero		1


	//----- nvinfo : EIATTR_EXTERNS
	.align		4
        /*0024*/ 	.byte	0x04, 0x0f
        /*0026*/ 	.short	(.L_25 - .L_24)


	//   ....[0]....
	.align		4
.L_24:
        /*0028*/ 	.word	index@(__assertfail)


	//----- nvinfo : EIATTR_ANNOTATIONS
	.align		4
.L_25:
        /*002c*/ 	.byte	0x04, 0x55
        /*002e*/ 	.short	(.L_27 - .L_26)


	//   ....[0]....
.L_26:
        /*0030*/ 	.word	0x00000001
        /*0034*/ 	.byte	0x20, 0x08, 0x00, 0x00, 0x01, 0x00, 0x00, 0x00, 0x40, 0x08, 0x00, 0x00, 0x01, 0x00, 0x00, 0x00
        /* <DEDUP_REMOVED lines=56> */
        /*03c4*/ 	.byte	0x30, 0x1f, 0x01, 0x00, 0x01, 0x00, 0x00, 0x00, 0x50, 0x1f, 0x01, 0x00


	//----- nvinfo : EIATTR_MERCURY_ISA_VERSION
	.align		4
.L_27:
        /*03d0*/ 	.byte	0x03, 0x5f
        /*03d2*/ 	.short	0x0101


	//----- nvinfo : EIATTR_INT_WARP_WIDE_INSTR_OFFSETS
	.align		4
        /*03d4*/ 	.byte	0x04, 0x31
        /*03d6*/ 	.short	(.L_29 - .L_28)


	//   ....[0]....
.L_28:
        /*03d8*/ 	.word	0x00000690


	//   ....[1]....
        /*03dc*/ 	.word	0x000006a0


	//   ....[2]....
        /*03e0*/ 	.word	0x00000730


	//----- nvinfo : EIATTR_COOP_GROUP_MASK_REGIDS
	.align		4
.L_29:
        /*03e4*/ 	.byte	0x04, 0x29
        /*03e6*/ 	.short	(.L_31 - .L_30)


	//   ....[0]....
.L_30:
        /*03e8*/ 	.word	0xffffffff


	//   ....[1]....
        /*03ec*/ 	.word	0xffffffff


	//   ....[2]....
        /*03f0*/ 	.word	0xffffffff


	//   ....[3]....
        /*03f4*/ 	.word	0xffffffff


	//   ....[4]....
        /*03f8*/ 	.word	0xffffffff


	//----- nvinfo : EIATTR_COOP_GROUP_INSTR_OFFSETS
	.align		4
.L_31:
        /*03fc*/ 	.byte	0x04, 0x28
        /*03fe*/ 	.short	(.L_33 - .L_32)


	//   ....[0]....
.L_32:
        /*0400*/ 	.word	0x00000070


	//   ....[1]....
        /*0404*/ 	.word	0x00000080


	//   ....[2]....
        /*0408*/ 	.word	0x000001a0


	//   ....[3]....
        /*040c*/ 	.word	0x00000540


	//   ....[4]....
        /*0410*/ 	.word	0x00001300


	//----- nvinfo : EIATTR_REG_RECONFIG
	.align		4
.L_33:
        /*0414*/ 	.byte	0x01, 0x54
	.zero		2


	//----- nvinfo : EIATTR_SYSCALL_OFFSETS
	.align		4
        /*0418*/ 	.byte	0x04, 0x46
        /*041a*/ 	.short	(.L_35 - .L_34)


	//   ....[0]....
.L_34:
        /*041c*/ 	.word	0x000014b0


	//----- nvinfo : EIATTR_MBARRIER_INSTR_OFFSETS
	.align		4
.L_35:
        /*0420*/ 	.byte	0x04, 0x39
        /*0422*/ 	.short	(.L_37 - .L_36)


	//   ....[0]....
.L_36:
        /*0424*/ 	.word	0x00000340
        /*0428*/ 	.word	0x000000ff
        /*042c*/ 	.word	0x00000000
        /*0430*/ 	.short	0x0100
        /*0432*/ 	.byte	0x08
	.zero		1


	//   ....[1]....
        /*0434*/ 	.word	0x00000350
        /*0438*/ 	.word	0x000000ff
        /*043c*/ 	.word	0x00000078
        /*0440*/ 	.short	0x0100
        /*0442*/ 	.byte	0x08
	.zero		1


	//   ....[2]....
        /*0444*/ 	.word	0x00000360
        /*0448*/ 	.word	0x000000ff
        /*044c*/ 	.word	0x00000008
        /*0450*/ 	.short	0x0100
        /*0452*/ 	.byte	0x08
	.zero		1


	//   ....[3]....
        /*0454*/ 	.word	0x00000370
        /*0458*/ 	.word	0x000000ff
        /*045c*/ 	.word	0x00000080
        /*0460*/ 	.short	0x0100
        /*0462*/ 	.byte	0x08
	.zero		1


	//   ....[4]....
        /*0464*/ 	.word	0x00000380
        /*0468*/ 	.word	0x000000ff
        /*046c*/ 	.word	0x00000010
        /*0470*/ 	.short	0x0100
        /*0472*/ 	.byte	0x08
	.zero		1


	//   ....[5]....
        /*0474*/ 	.word	0x00000390
        /*0478*/ 	.word	0x000000ff
        /*047c*/ 	.word	0x00000088
        /*0480*/ 	.short	0x0100
        /*0482*/ 	.byte	0x08
	.zero		1


	//   ....[6]....
        /*0484*/ 	.word	0x000003a0
        /*0488*/ 	.word	0x000000ff
        /*048c*/ 	.word	0x00000018
        /*0490*/ 	.short	0x0100
        /*0492*/ 	.byte	0x08
	.zero		1


	//   ....[7]....
        /*0494*/ 	.word	0x000003b0
        /*0498*/ 	.word	0x000000ff
        /*049c*/ 	.word	0x00000090
        /*04a0*/ 	.short	0x0100
        /*04a2*/ 	.byte	0x08
	.zero		1


	//   ....[8]....
        /*04a4*/ 	.word	0x000003c0
        /*04a8*/ 	.word	0x000000ff
        /*04ac*/ 	.word	0x00000020
        /*04b0*/ 	.short	0x0100
        /*04b2*/ 	.byte	0x08
	.zero		1


	//   ....[9]....
        /*04b4*/ 	.word	0x000003d0
        /*04b8*/ 	.word	0x000000ff
        /*04bc*/ 	.word	0x00000098
        /*04c0*/ 	.short	0x0100
        /*04c2*/ 	.byte	0x08
	.zero		1


	//   ....[10]....
        /*04c4*/ 	.word	0x000003e0
        /*04c8*/ 	.word	0x000000ff
        /*04cc*/ 	.word	0x00000028
        /*04d0*/ 	.short	0x0100
        /*04d2*/ 	.byte	0x08
	.zero		1


	//   ....[11]....
        /*04d4*/ 	.word	0x000003f0
        /*04d8*/ 	.word	0x000000ff
        /*04dc*/ 	.word	0x000000a0
        /*04e0*/ 	.short	0x0100
        /*04e2*/ 	.byte	0x08
	.zero		1


	//   ....[12]....
        /*04e4*/ 	.word	0x00000400
        /*04e8*/ 	.word	0x000000ff
        /*04ec*/ 	.word	0x00000030
        /*04f0*/ 	.short	0x0100
        /*04f2*/ 	.byte	0x08
	.zero		1


	//   ....[13]....
        /*04f4*/ 	.word	0x00000410
        /*04f8*/ 	.word	0x000000ff
        /*04fc*/ 	.word	0x000000a8
        /*0500*/ 	.short	0x0100
        /*0502*/ 	.byte	0x08
	.zero		1


	//   ....[14]....
        /*0504*/ 	.word	0x00000420
        /*0508*/ 	.word	0x000000ff
        /*050c*/ 	.word	0x00000038
        /*0510*/ 	.short	0x0100
        /*0512*/ 	.byte	0x08
	.zero		1


	//   ....[15]....
        /*0514*/ 	.word	0x00000430
        /*0518*/ 	.word	0x000000ff
        /*051c*/ 	.word	0x000000b0
        /*0520*/ 	.short	0x0100
        /*0522*/ 	.byte	0x08
	.zero		1


	//   ....[16]....
        /*0524*/ 	.word	0x00000440
        /*0528*/ 	.word	0x000000ff
        /*052c*/ 	.word	0x00000040
        /*0530*/ 	.short	0x0100
        /*0532*/ 	.byte	0x08
	.zero		1


	//   ....[17]....
        /*0534*/ 	.word	0x00000450
        /*0538*/ 	.word	0x000000ff
        /*053c*/ 	.word	0x000000b8
        /*0540*/ 	.short	0x0100
        /*0542*/ 	.byte	0x08
	.zero		1


	//   ....[18]....
        /*0544*/ 	.word	0x00000460
        /*0548*/ 	.word	0x000000ff
        /*054c*/ 	.word	0x00000048
        /*0550*/ 	.short	0x0100
        /*0552*/ 	.byte	0x08
	.zero		1


	//   ....[19]....
        /*0554*/ 	.word	0x00000470
        /*0558*/ 	.word	0x000000ff
        /*055c*/ 	.word	0x000000c0
        /*0560*/ 	.short	0x0100
        /*0562*/ 	.byte	0x08
	.zero		1


	//   ....[20]....
        /*0564*/ 	.word	0x00000480
        /*0568*/ 	.word	0x000000ff
        /*056c*/ 	.word	0x00000050
        /*0570*/ 	.short	0x0100
        /*0572*/ 	.byte	0x08
	.zero		1


	//   ....[21]....
        /*0574*/ 	.word	0x00000490
        /*0578*/ 	.word	0x000000ff
        /*057c*/ 	.word	0x000000c8
        /*0580*/ 	.short	0x0100
        /*0582*/ 	.byte	0x08
	.zero		1


	//   ....[22]....
        /*0584*/ 	.word	0x000004a0
        /*0588*/ 	.word	0x000000ff
        /*058c*/ 	.word	0x00000058
        /*0590*/ 	.short	0x0100
        /*0592*/ 	.byte	0x08
	.zero		1


	//   ....[23]....
        /*0594*/ 	.word	0x000004b0
        /*0598*/ 	.word	0x000000ff
        /*059c*/ 	.word	0x000000d0
        /*05a0*/ 	.short	0x0100
        /*05a2*/ 	.byte	0x08
	.zero		1


	//   ....[24]....
        /*05a4*/ 	.word	0x000004c0
        /*05a8*/ 	.word	0x000000ff
        /*05ac*/ 	.word	0x00000060
        /*05b0*/ 	.short	0x0100
        /*05b2*/ 	.byte	0x08
	.zero		1


	//   ....[25]....
        /*05b4*/ 	.word	0x000004d0
        /*05b8*/ 	.word	0x000000ff
        /*05bc*/ 	.word	0x000000d8
        /*05c0*/ 	.short	0x0100
        /*05c2*/ 	.byte	0x08
	.zero		1


	//   ....[26]....
        /*05c4*/ 	.word	0x000004e0
        /*05c8*/ 	.word	0x000000ff
        /*05cc*/ 	.word	0x00000068
        /*05d0*/ 	.short	0x0100
        /*05d2*/ 	.byte	0x08
	.zero		1


	//   ....[27]....
        /*05d4*/ 	.word	0x000004f0
        /*05d8*/ 	.word	0x000000ff
        /*05dc*/ 	.word	0x000000e0
        /*05e0*/ 	.short	0x0100
        /*05e2*/ 	.byte	0x08
	.zero		1


	//   ....[28]....
        /*05e4*/ 	.word	0x00000500
        /*05e8*/ 	.word	0x000000ff
        /*05ec*/ 	.word	0x00000070
        /*05f0*/ 	.short	0x0100
        /*05f2*/ 	.byte	0x08
	.zero		1


	//   ....[29]....
        /*05f4*/ 	.word	0x00000510
        /*05f8*/ 	.word	0x000000ff
        /*05fc*/ 	.word	0x000000e8
        /*0600*/ 	.short	0x0100
        /*0602*/ 	.byte	0x08
	.zero		1


	//   ....[30]....
        /*0604*/ 	.word	0x000007b0
        /*0608*/ 	.word	0x000000ff
        /*060c*/ 	.word	0x00000100
        /*0610*/ 	.short	0x0100
        /*0612*/ 	.byte	0x10
	.zero		1


	//   ....[31]....
        /*0614*/ 	.word	0x00000850
        /*0618*/ 	.word	0x000000ff
        /*061c*/ 	.word	0x00000108
        /*0620*/ 	.short	0x0100
        /*0622*/ 	.byte	0x10
	.zero		1


	//   ....[32]....
        /*0624*/ 	.word	0x00001550
        /*0628*/ 	.word	0x00000003
        /*062c*/ 	.word	0x00000000
        /*0630*/ 	.short	0x010a
        /*0632*/ 	.byte	0x3f
	.zero		1


	//   ....[33]....
        /*0634*/ 	.word	0x00001590
        /*0638*/ 	.word	0x00000003
        /*063c*/ 	.word	0x00000000
        /*0640*/ 	.short	0x010a
        /*0642*/ 	.byte	0x3f
	.zero		1


	//   ....[34]....
        /*0644*/ 	.word	0x00001d10
        /*0648*/ 	.word	0x000000ff
        /*064c*/ 	.word	0x00000000
        /*0650*/ 	.short	0x010a
        /*0652*/ 	.byte	0x04
	.zero		1


	//   ....[35]....
        /*0654*/ 	.word	0x00001d50
        /*0658*/ 	.word	0x000000ff
        /*065c*/ 	.word	0x00000000
        /*0660*/ 	.short	0x010a
        /*0662*/ 	.byte	0x04
	.zero		1


	//   ....[36]....
        /*0664*/ 	.word	0x000024f0
        /*0668*/ 	.word	0x000000ff
        /*066c*/ 	.word	0x00000000
        /*0670*/ 	.short	0x0101
        /*0672*/ 	.byte	0x04
	.zero		1


	//   ....[37]....
        /*0674*/ 	.word	0x000026b0
        /*0678*/ 	.word	0x00000000
        /*067c*/ 	.word	0x00000000
        /*0680*/ 	.short	0x0101
        /*0682*/ 	.byte	0x3f
	.zero		1


	//   ....[38]....
        /*0684*/ 	.word	0x00011ad0
        /*0688*/ 	.word	0x0000000c
        /*068c*/ 	.word	0x00000078
        /*0690*/ 	.short	0x010a
        /*0692*/ 	.byte	0x3f
	.zero		1


	//   ....[39]....
        /*0694*/ 	.word	0x00011e50
        /*0698*/ 	.word	0x00000002
        /*069c*/ 	.word	0x00000108
        /*06a0*/ 	.short	0x0101
        /*06a2*/ 	.byte	0x3f
	.zero		1


	//   ....[40]....
        /*06a4*/ 	.word	0x00012650
        /*06a8*/ 	.word	0x00000005
        /*06ac*/ 	.word	0x00000000
        /*06b0*/ 	.short	0x010a
        /*06b2*/ 	.byte	0x3f
	.zero		1


	//   ....[41]....
        /*06b4*/ 	.word	0x000126e0
        /*06b8*/ 	.word	0x00000007
        /*06bc*/ 	.word	0x00000000
        /*06c0*/ 	.short	0x010a
        /*06c2*/ 	.byte	0x3f
	.zero		1


	//   ....[42]....
        /*06c4*/ 	.word	0x00012770
        /*06c8*/ 	.word	0x00000007
        /*06cc*/ 	.word	0x00000000
        /*06d0*/ 	.short	0x010a
        /*06d2*/ 	.byte	0x3f
	.zero		1


	//   ....[43]....
        /*06d4*/ 	.word	0x00012800
        /*06d8*/ 	.word	0x00000007
        /*06dc*/ 	.word	0x00000000
        /*06e0*/ 	.short	0x010a
        /*06e2*/ 	.byte	0x3f
	.zero		1


	//   ....[44]....
        /*06e4*/ 	.word	0x00012890
        /*06e8*/ 	.word	0x00000007
        /*06ec*/ 	.word	0x00000000
        /*06f0*/ 	.short	0x010a
        /*06f2*/ 	.byte	0x3f
	.zero		1


	//   ....[45]....
        /*06f4*/ 	.word	0x00012920
        /*06f8*/ 	.word	0x00000007
        /*06fc*/ 	.word	0x00000000
        /*0700*/ 	.short	0x010a
        /*0702*/ 	.byte	0x3f
	.zero		1


	//   ....[46]....
        /*0704*/ 	.word	0x000129b0
        /*0708*/ 	.word	0x00000007
        /*070c*/ 	.word	0x00000000
        /*0710*/ 	.short	0x010a
        /*0712*/ 	.byte	0x3f
	.zero		1


	//   ....[47]....
        /*0714*/ 	.word	0x00012a40
        /*0718*/ 	.word	0x00000007
        /*071c*/ 	.word	0x00000000
        /*0720*/ 	.short	0x010a
        /*0722*/ 	.byte	0x3f
	.zero		1


	//   ....[48]....
        /*0724*/ 	.word	0x00012ad0
        /*0728*/ 	.word	0x00000007
        /*072c*/ 	.word	0x00000000
        /*0730*/ 	.short	0x010a
        /*0732*/ 	.byte	0x3f
	.zero		1


	//   ....[49]....
        /*0734*/ 	.word	0x00012b60
        /*0738*/ 	.word	0x00000007
        /*073c*/ 	.word	0x00000000
        /*0740*/ 	.short	0x010a
        /*0742*/ 	.byte	0x3f
	.zero		1


	//   ....[50]....
        /*0744*/ 	.word	0x00012bf0
        /*0748*/ 	.word	0x00000007
        /*074c*/ 	.word	0x00000000
        /*0750*/ 	.short	0x010a
        /*0752*/ 	.byte	0x3f
	.zero		1


	//   ....[51]....
        /*0754*/ 	.word	0x00012c80
        /*0758*/ 	.word	0x00000007
        /*075c*/ 	.word	0x00000000
        /*0760*/ 	.short	0x010a
        /*0762*/ 	.byte	0x3f
	.zero		1


	//   ....[52]....
        /*0764*/ 	.word	0x00012d10
        /*0768*/ 	.word	0x00000007
        /*076c*/ 	.word	0x00000000
        /*0770*/ 	.short	0x010a
        /*0772*/ 	.byte	0x3f
	.zero		1


	//   ....[53]....
        /*0774*/ 	.word	0x00012da0
        /*0778*/ 	.word	0x00000007
        /*077c*/ 	.word	0x00000000
        /*0780*/ 	.short	0x010a
        /*0782*/ 	.byte	0x3f
	.zero		1


	//   ....[54]....
        /*0784*/ 	.word	0x00012e30
        /*0788*/ 	.word	0x00000003
        /*078c*/ 	.word	0x00000000
        /*0790*/ 	.short	0x010a
        /*0792*/ 	.byte	0x3f
	.zero		1


	//   ....[55]....
        /*0794*/ 	.word	0x00012e90
        /*0798*/ 	.word	0x00000003
        /*079c*/ 	.word	0x00000000
        /*07a0*/ 	.short	0x010a
        /*07a2*/ 	.byte	0x3f
	.zero		1


	//   ....[56]....
        /*07a4*/ 	.word	0x00012ef0
        /*07a8*/ 	.word	0x00000005
        /*07ac*/ 	.word	0x00000000
        /*07b0*/ 	.short	0x010a
        /*07b2*/ 	.byte	0x3f
	.zero		1


	//   ....[57]....
        /*07b4*/ 	.word	0x00012fc0
        /*07b8*/ 	.word	0x0000000c
        /*07bc*/ 	.word	0x00000078
        /*07c0*/ 	.short	0x010a
        /*07c2*/ 	.byte	0x3f
	.zero		1


	//   ....[58]....
        /*07c4*/ 	.word	0x00013090
        /*07c8*/ 	.word	0x00000005
        /*07cc*/ 	.word	0x00000000
        /*07d0*/ 	.short	0x010a
        /*07d2*/ 	.byte	0x3f
	.zero		1


	//   ....[59]....
        /*07d4*/ 	.word	0x000130e0
        /*07d8*/ 	.word	0x00000007
        /*07dc*/ 	.word	0x00000000
        /*07e0*/ 	.short	0x010a
        /*07e2*/ 	.byte	0x3f
	.zero		1


	//   ....[60]....
        /*07e4*/ 	.word	0x00013130
        /*07e8*/ 	.word	0x00000007
        /*07ec*/ 	.word	0x00000000
        /*07f0*/ 	.short	0x010a
        /*07f2*/ 	.byte	0x3f
	.zero		1


	//   ....[61]....
        /*07f4*/ 	.word	0x00013180
        /*07f8*/ 	.word	0x00000007
        /*07fc*/ 	.word	0x00000000
        /*0800*/ 	.short	0x010a
        /*0802*/ 	.byte	0x3f
	.zero		1


	//   ....[62]....
        /*0804*/ 	.word	0x000131d0
        /*0808*/ 	.word	0x00000007
        /*080c*/ 	.word	0x00000000
        /*0810*/ 	.short	0x010a
        /*0812*/ 	.byte	0x3f
	.zero		1


	//   ....[63]....
        /*0814*/ 	.word	0x00013220
        /*0818*/ 	.word	0x00000007
        /*081c*/ 	.word	0x00000000
        /*0820*/ 	.short	0x010a
        /*0822*/ 	.byte	0x3f
	.zero		1


	//   ....[64]....
        /*0824*/ 	.word	0x00013270
        /*0828*/ 	.word	0x00000007
        /*082c*/ 	.word	0x00000000
        /*0830*/ 	.short	0x010a
        /*0832*/ 	.byte	0x3f
	.zero		1


	//   ....[65]....
        /*0834*/ 	.word	0x000132c0
        /*0838*/ 	.word	0x00000007
        /*083c*/ 	.word	0x00000000
        /*0840*/ 	.short	0x010a
        /*0842*/ 	.byte	0x3f
	.zero		1


	//   ....[66]....
        /*0844*/ 	.word	0x00013310
        /*0848*/ 	.word	0x00000007
        /*084c*/ 	.word	0x00000000
        /*0850*/ 	.short	0x010a
        /*0852*/ 	.byte	0x3f
	.zero		1


	//   ....[67]....
        /*0854*/ 	.word	0x00013360
        /*0858*/ 	.word	0x00000007
        /*085c*/ 	.word	0x00000000
        /*0860*/ 	.short	0x010a
        /*0862*/ 	.byte	0x3f
	.zero		1


	//   ....[68]....
        /*0864*/ 	.word	0x000133b0
        /*0868*/ 	.word	0x00000007
        /*086c*/ 	.word	0x00000000
        /*0870*/ 	.short	0x010a
        /*0872*/ 	.byte	0x3f
	.zero		1


	//   ....[69]....
        /*0874*/ 	.word	0x00013400
        /*0878*/ 	.word	0x00000007
        /*087c*/ 	.word	0x00000000
        /*0880*/ 	.short	0x010a
        /*0882*/ 	.byte	0x3f
	.zero		1


	//   ....[70]....
        /*0884*/ 	.word	0x00013450
        /*0888*/ 	.word	0x00000007
        /*088c*/ 	.word	0x00000000
        /*0890*/ 	.short	0x010a
        /*0892*/ 	.byte	0x3f
	.zero		1


	//   ....[71]....
        /*0894*/ 	.word	0x000134a0
        /*0898*/ 	.word	0x00000007
        /*089c*/ 	.word	0x00000000
        /*08a0*/ 	.short	0x010a
        /*08a2*/ 	.byte	0x3f
	.zero		1


	//----- nvinfo : EIATTR_NUM_MBARRIERS
	.align		4
.L_37:
        /*08a4*/ 	.byte	0x03, 0x38
        /*08a6*/ 	.short	0x0020


	//----- nvinfo : EIATTR_EXIT_INSTR_OFFSETS
	.align		4
        /*08a8*/ 	.byte	0x04, 0x1c
        /*08aa*/ 	.short	(.L_39 - .L_38)


	//   ....[0]....
.L_38:
        /*08ac*/ 	.word	0x000008b0


	//   ....[1]....
        /*08b0*/ 	.word	0x00001220


	//   ....[2]....
        /*08b4*/ 	.word	0x00011050


	//   ....[3]....
        /*08b8*/ 	.word	0x00011760


	//   ....[4]....
        /*08bc*/ 	.word	0x00012e80


	//----- nvinfo : EIATTR_MAX_THREADS
	.align		4
.L_39:
        /*08c0*/ 	.byte	0x04, 0x05
        /*08c2*/ 	.short	(.L_41 - .L_40)
.L_40:
        /*08c4*/ 	.word	0x00000180
        /*08c8*/ 	.word	0x00000001
        /*08cc*/ 	.word	0x00000001


	//----- nvinfo : EIATTR_CRS_STACK_SIZE
	.align		4
.L_41:
        /*08d0*/ 	.byte	0x04, 0x1e
        /*08d2*/ 	.short	(.L_43 - .L_42)
.L_42:
        /*08d4*/ 	.word	0x00000000


	//----- nvinfo : EIATTR_CBANK_PARAM_SIZE
	.align		4
.L_43:
        /*08d8*/ 	.byte	0x03, 0x19
        /*08da*/ 	.short	0x0470


	//----- nvinfo : EIATTR_PARAM_CBANK
	.align		4
        /*08dc*/ 	.byte	0x04, 0x0a
        /*08de*/ 	.short	(.L_45 - .L_44)
	.align		4
.L_44:
        /*08e0*/ 	.word	index@(.nv.constant0._ZN7cutlass13device_kernelINS_4gemm6kernel13GemmUniversalIN4cute5tupleIJiiiiEEENS1_10collective13CollectiveMmaINS1_34MainloopSm90TmaGmmaWarpSpecializedILi15ENS5_IJNS4_1CILi1EEESB_SB_EEENS1_35KernelTmaWarpSpecializedCooperativeEEENS5_IJNSA_ILi256EEENSA_ILi224EEENSA_ILi16EEEEEENS_6half_tENS5_IJlSB_lEEESJ_SK_NS4_8TiledMMAINS4_8MMA_AtomIJNS4_4SM904GMMA25MMA_64x32x16_F32F16F16_SSILNSO_5MajorE0ELSQ_0ELNSO_7ScaleInE1ELSR_1EEEEEENS4_6LayoutINS5_IJNSA_ILi2EEESB_SB_EEENS5_IJSB_NSA_ILi0EEESX_EEEEENS5_IJNS4_10UnderscoreES10_S10_EEEEENS4_13SM90_TMA_LOADENS4_14ComposedLayoutINS4_7SwizzleILi1ELi4ELi3EEENS4_18smem_ptr_flag_bitsILi16EEENSU_INS5_IJNSA_ILi8EEESH_EEENS5_IJSH_SB_EEEEEEEvNS4_8identityES13_S1D_vS1E_EENS_8epilogue10collective6detail29Sm90TmaWarpSpecializedAdapterINS1H_15DefaultEpilogueISJ_SK_SK_NS1G_6thread17LinearCombinationISJ_Li1EffLNS1L_9ScaleType4KindE0ELNS_15FloatRoundStyleE2ESJ_EENS1_15EpilogueDefaultEEEEEvvEEEEvNT_6ParamsE)
        /*08e4*/ 	.short	0x0210
        /*08e6*/ 	.short	0x0470


	//----- nvinfo : EIATTR_SW_WAR
	.align		4
.L_45:
        /*08e8*/ 	.byte	0x04, 0x36
        /*08ea*/ 	.short	(.L_47 - .L_46)
.L_46:
        /*08ec*/ 	.word	0x00000008
.L_47:


//--------------------- .nv.callgraph             --------------------------
	.section	.nv.callgraph,"",@"SHT_CUDA_CALLGRAPH"
	.align	4
	.sectionentsize	8
	.align		4
        /*0000*/ 	.word	0x00000000
	.align		4
        /*0004*/ 	.word	0xffffffff
	.align		4
        /*0008*/ 	.word	index@(_ZN7cutlass13device_kernelINS_4gemm6kernel13GemmUniversalIN4cute5tupleIJiiiiEEENS1_10collective13CollectiveMmaINS1_34MainloopSm90TmaGmmaWarpSpecializedILi15ENS5_IJNS4_1CILi1EEESB_SB_EEENS1_35KernelTmaWarpSpecializedCooperativeEEENS5_IJNSA_ILi256EEENSA_ILi224EEENSA_ILi16EEEEEENS_6half_tENS5_IJlSB_lEEESJ_SK_NS4_8TiledMMAINS4_8MMA_AtomIJNS4_4SM904GMMA25MMA_64x32x16_F32F16F16_SSILNSO_5MajorE0ELSQ_0ELNSO_7ScaleInE1ELSR_1EEEEEENS4_6LayoutINS5_IJNSA_ILi2EEESB_SB_EEENS5_IJSB_NSA_ILi0EEESX_EEEEENS5_IJNS4_10UnderscoreES10_S10_EEEEENS4_13SM90_TMA_LOADENS4_14ComposedLayoutINS4_7SwizzleILi1ELi4ELi3EEENS4_18smem_ptr_flag_bitsILi16EEENSU_INS5_IJNSA_ILi8EEESH_EEENS5_IJSH_SB_EEEEEEEvNS4_8identityES13_S1D_vS1E_EENS_8epilogue10collective6detail29Sm90TmaWarpSpecializedAdapterINS1H_15DefaultEpilogueISJ_SK_SK_NS1G_6thread17LinearCombinationISJ_Li1EffLNS1L_9ScaleType4KindE0ELNS_15FloatRoundStyleE2ESJ_EENS1_15EpilogueDefaultEEEEEvvEEEEvNT_6ParamsE)
	.align		4
        /*000c*/ 	.word	index@(__assertfail)
	.align		4
        /*0010*/ 	.word	0x00000000
	.align		4
        /*0014*/ 	.word	0xfffffffe
	.align		4
        /*0018*/ 	.word	0x00000000
	.align		4
        /*001c*/ 	.word	0xfffffffd
	.align		4
        /*0020*/ 	.word	0x00000000
	.align		4
        /*0024*/ 	.word	0xfffffffc


//--------------------- .nv.constant4             --------------------------
	.section	.nv.constant4,"a",@progbits
	.align	8
	.align		8
.nv.constant4:
        /*0000*/ 	.dword	__assertfail
	.align		8
        /*0008*/ 	.dword	__unnamed_1
	.align		8
        /*0010*/ 	.dword	_ZN39_INTERNAL_f04a039d_4_k_cu_0452a6af_31254cuda3std3__45__cpo5beginE
	.align		8
        /*0018*/ 	.dword	_ZN39_INTERNAL_f04a039d_4_k_cu_0452a6af_31254cuda3std3__45__cpo3endE
	.align		8
        /*0020*/ 	.dword	_ZN39_INTERNAL_f04a039d_4_k_cu_0452a6af_31254cuda3std3__45__cpo6cbeginE
	.align		8
        /*0028*/ 	.dword	_ZN39_INTERNAL_f04a039d_4_k_cu_0452a6af_31254cuda3std3__45__cpo4cendE
	.align		8
        /*0030*/ 	.dword	_ZN39_INTERNAL_f04a039d_4_k_cu_0452a6af_31254cuda3std3__441_GLOBAL__N__f04a039d_4_k_cu_0452a6af_31256ignoreE
	.align		8
        /*0038*/ 	.dword	_ZN39_INTERNAL_f04a039d_4_k_cu_0452a6af_31254cuda3std3__419piecewise_constructE
	.align		8
        /*0040*/ 	.dword	_ZN39_INTERNAL_f04a039d_4_k_cu_0452a6af_31254cuda3std3__48in_placeE
	.align		8
        /*0048*/ 	.dword	_ZN39_INTERNAL_f04a039d_4_k_cu_0452a6af_31254cuda3std6ranges3__45__cpo4swapE
	.align		8
        /*0050*/ 	.dword	_ZN39_INTERNAL_f04a039d_4_k_cu_0452a6af_31254cuda3std6ranges3__45__cpo9iter_moveE
	.align		8
        /*0058*/ 	.dword	_ZN39_INTERNAL_f04a039d_4_k_cu_0452a6af_31254cute7productE
	.align		8
        /*0060*/ 	.dword	_ZN39_INTERNAL_f04a039d_4_k_cu_0452a6af_31254cute1_E
	.align		8
        /*0068*/ 	.dword	$str$22
	.align		8
        /*0070*/ 	.dword	$str$23


//--------------------- .text._ZN7cutlass13device_kernelINS_4gemm6kernel13GemmUniversalIN4cute5tupleIJiiiiEEENS1_10collective13CollectiveMmaINS1_34MainloopSm90TmaGmmaWarpSpecializedILi15ENS5_IJNS4_1CILi1EEESB_SB_EEENS1_35KernelTmaWarpSpecializedCooperativeEEENS5_IJNSA_ILi256EEENSA_ILi224EEENSA_ILi16EEEEEENS_6half_tENS5_IJlSB_lEEESJ_SK_NS4_8TiledMMAINS4_8MMA_AtomIJNS4_4SM904GMMA25MMA_64x32x16_F32F16F16_SSILNSO_5MajorE0ELSQ_0ELNSO_7ScaleInE1ELSR_1EEEEEENS4_6LayoutINS5_IJNSA_ILi2EEESB_SB_EEENS5_IJSB_NSA_ILi0EEESX_EEEEENS5_IJNS4_10UnderscoreES10_S10_EEEEENS4_13SM90_TMA_LOADENS4_14ComposedLayoutINS4_7SwizzleILi1ELi4ELi3EEENS4_18smem_ptr_flag_bitsILi16EEENSU_INS5_IJNSA_ILi8EEESH_EEENS5_IJSH_SB_EEEEEEEvNS4_8identityES13_S1D_vS1E_EENS_8epilogue10collective6detail29Sm90TmaWarpSpecializedAdapterINS1H_15DefaultEpilogueISJ_SK_SK_NS1G_6thread17LinearCombinationISJ_Li1EffLNS1L_9ScaleType4KindE0ELNS_15FloatRoundStyleE2ESJ_EENS1_15EpilogueDefaultEEEEEvvEEEEvNT_6ParamsE --------------------------
	.section	.text._ZN7cutlass13device_kernelINS_4gemm6kernel13GemmUniversalIN4cute5tupleIJiiiiEEENS1_10collective13CollectiveMmaINS1_34MainloopSm90TmaGmmaWarpSpecializedILi15ENS5_IJNS4_1CILi1EEESB_SB_EEENS1_35KernelTmaWarpSpecializedCooperativeEEENS5_IJNSA_ILi256EEENSA_ILi224EEENSA_ILi16EEEEEENS_6half_tENS5_IJlSB_lEEESJ_SK_NS4_8TiledMMAINS4_8MMA_AtomIJNS4_4SM904GMMA25MMA_64x32x16_F32F16F16_SSILNSO_5MajorE0ELSQ_0ELNSO_7ScaleInE1ELSR_1EEEEEENS4_6LayoutINS5_IJNSA_ILi2EEESB_SB_EEENS5_IJSB_NSA_ILi0EEESX_EEEEENS5_IJNS4_10UnderscoreES10_S10_EEEEENS4_13SM90_TMA_LOADENS4_14ComposedLayoutINS4_7SwizzleILi1ELi4ELi3EEENS4_18smem_ptr_flag_bitsILi16EEENSU_INS5_IJNSA_ILi8EEESH_EEENS5_IJSH_SB_EEEEEEEvNS4_8identityES13_S1D_vS1E_EENS_8epilogue10collective6detail29Sm90TmaWarpSpecializedAdapterINS1H_15DefaultEpilogueISJ_SK_SK_NS1G_6thread17LinearCombinationISJ_Li1EffLNS1L_9ScaleType4KindE0ELNS_15FloatRoundStyleE2ESJ_EENS1_15EpilogueDefaultEEEEEvvEEEEvNT_6ParamsE,"ax",@progbits
	.align	128
.text._ZN7cutlass13device_kernelINS_4gemm6kernel13GemmUniversalIN4cute5tupleIJiiiiEEENS1_10collective13CollectiveMmaINS1_34MainloopSm90TmaGmmaWarpSpecializedILi15ENS5_IJNS4_1CILi1EEESB_SB_EEENS1_35KernelTmaWarpSpecializedCooperativeEEENS5_IJNSA_ILi256EEENSA_ILi224EEENSA_ILi16EEEEEENS_6half_tENS5_IJlSB_lEEESJ_SK_NS4_8TiledMMAINS4_8MMA_AtomIJNS4_4SM904GMMA25MMA_64x32x16_F32F16F16_SSILNSO_5MajorE0ELSQ_0ELNSO_7ScaleInE1ELSR_1EEEEEENS4_6LayoutINS5_IJNSA_ILi2EEESB_SB_EEENS5_IJSB_NSA_ILi0EEESX_EEEEENS5_IJNS4_10UnderscoreES10_S10_EEEEENS4_13SM90_TMA_LOADENS4_14ComposedLayoutINS4_7SwizzleILi1ELi4ELi3EEENS4_18smem_ptr_flag_bitsILi16EEENSU_INS5_IJNSA_ILi8EEESH_EEENS5_IJSH_SB_EEEEEEEvNS4_8identityES13_S1D_vS1E_EENS_8epilogue10collective6detail29Sm90TmaWarpSpecializedAdapterINS1H_15DefaultEpilogueISJ_SK_SK_NS1G_6thread17LinearCombinationISJ_Li1EffLNS1L_9ScaleType4KindE0ELNS_15FloatRoundStyleE2ESJ_EENS1_15EpilogueDefaultEEEEEvvEEEEvNT_6ParamsE:
        .type           _ZN7cutlass13device_kernelINS_4gemm6kernel13GemmUniversalIN4cute5tupleIJiiiiEEENS1_10collective13CollectiveMmaINS1_34MainloopSm90TmaGmmaWarpSpecializedILi15ENS5_IJNS4_1CILi1EEESB_SB_EEENS1_35KernelTmaWarpSpecializedCooperativeEEENS5_IJNSA_ILi256EEENSA_ILi224EEENSA_ILi16EEEEEENS_6half_tENS5_IJlSB_lEEESJ_SK_NS4_8TiledMMAINS4_8MMA_AtomIJNS4_4SM904GMMA25MMA_64x32x16_F32F16F16_SSILNSO_5MajorE0ELSQ_0ELNSO_7ScaleInE1ELSR_1EEEEEENS4_6LayoutINS5_IJNSA_ILi2EEESB_SB_EEENS5_IJSB_NSA_ILi0EEESX_EEEEENS5_IJNS4_10UnderscoreES10_S10_EEEEENS4_13SM90_TMA_LOADENS4_14ComposedLayoutINS4_7SwizzleILi1ELi4ELi3EEENS4_18smem_ptr_flag_bitsILi16EEENSU_INS5_IJNSA_ILi8EEESH_EEENS5_IJSH_SB_EEEEEEEvNS4_8identityES13_S1D_vS1E_EENS_8epilogue10collective6detail29Sm90TmaWarpSpecializedAdapterINS1H_15DefaultEpilogueISJ_SK_SK_NS1G_6thread17LinearCombinationISJ_Li1EffLNS1L_9ScaleType4KindE0ELNS_15FloatRoundStyleE2ESJ_EENS1_15EpilogueDefaultEEEEEvvEEEEvNT_6ParamsE,@function
        .size           _ZN7cutlass13device_kernelINS_4gemm6kernel13GemmUniversalIN4cute5tupleIJiiiiEEENS1_10collective13CollectiveMmaINS1_34MainloopSm90TmaGmmaWarpSpecializedILi15ENS5_IJNS4_1CILi1EEESB_SB_EEENS1_35KernelTmaWarpSpecializedCooperativeEEENS5_IJNSA_ILi256EEENSA_ILi224EEENSA_ILi16EEEEEENS_6half_tENS5_IJlSB_lEEESJ_SK_NS4_8TiledMMAINS4_8MMA_AtomIJNS4_4SM904GMMA25MMA_64x32x16_F32F16F16_SSILNSO_5MajorE0ELSQ_0ELNSO_7ScaleInE1ELSR_1EEEEEENS4_6LayoutINS5_IJNSA_ILi2EEESB_SB_EEENS5_IJSB_NSA_ILi0EEESX_EEEEENS5_IJNS4_10UnderscoreES10_S10_EEEEENS4_13SM90_TMA_LOADENS4_14ComposedLayoutINS4_7SwizzleILi1ELi4ELi3EEENS4_18smem_ptr_flag_bitsILi16EEENSU_INS5_IJNSA_ILi8EEESH_EEENS5_IJSH_SB_EEEEEEEvNS4_8identityES13_S1D_vS1E_EENS_8epilogue10collective6detail29Sm90TmaWarpSpecializedAdapterINS1H_15DefaultEpilogueISJ_SK_SK_NS1G_6thread17LinearCombinationISJ_Li1EffLNS1L_9ScaleType4KindE0ELNS_15FloatRoundStyleE2ESJ_EENS1_15EpilogueDefaultEEEEEvvEEEEvNT_6ParamsE,(.L_x_535 - _ZN7cutlass13device_kernelINS_4gemm6kernel13GemmUniversalIN4cute5tupleIJiiiiEEENS1_10collective13CollectiveMmaINS1_34MainloopSm90TmaGmmaWarpSpecializedILi15ENS5_IJNS4_1CILi1EEESB_SB_EEENS1_35KernelTmaWarpSpecializedCooperativeEEENS5_IJNSA_ILi256EEENSA_ILi224EEENSA_ILi16EEEEEENS_6half_tENS5_IJlSB_lEEESJ_SK_NS4_8TiledMMAINS4_8MMA_AtomIJNS4_4SM904GMMA25MMA_64x32x16_F32F16F16_SSILNSO_5MajorE0ELSQ_0ELNSO_7ScaleInE1ELSR_1EEEEEENS4_6LayoutINS5_IJNSA_ILi2EEESB_SB_EEENS5_IJSB_NSA_ILi0EEESX_EEEEENS5_IJNS4_10UnderscoreES10_S10_EEEEENS4_13SM90_TMA_LOADENS4_14ComposedLayoutINS4_7SwizzleILi1ELi4ELi3EEENS4_18smem_ptr_flag_bitsILi16EEENSU_INS5_IJNSA_ILi8EEESH_EEENS5_IJSH_SB_EEEEEEEvNS4_8identityES13_S1D_vS1E_EENS_8epilogue10collective6detail29Sm90TmaWarpSpecializedAdapterINS1H_15DefaultEpilogueISJ_SK_SK_NS1G_6thread17LinearCombinationISJ_Li1EffLNS1L_9ScaleType4KindE0ELNS_15FloatRoundStyleE2ESJ_EENS1_15EpilogueDefaultEEEEEvvEEEEvNT_6ParamsE)
        .other          _ZN7cutlass13device_kernelINS_4gemm6kernel13GemmUniversalIN4cute5tupleIJiiiiEEENS1_10collective13CollectiveMmaINS1_34MainloopSm90TmaGmmaWarpSpecializedILi15ENS5_IJNS4_1CILi1EEESB_SB_EEENS1_35KernelTmaWarpSpecializedCooperativeEEENS5_IJNSA_ILi256EEENSA_ILi224EEENSA_ILi16EEEEEENS_6half_tENS5_IJlSB_lEEESJ_SK_NS4_8TiledMMAINS4_8MMA_AtomIJNS4_4SM904GMMA25MMA_64x32x16_F32F16F16_SSILNSO_5MajorE0ELSQ_0ELNSO_7ScaleInE1ELSR_1EEEEEENS4_6LayoutINS5_IJNSA_ILi2EEESB_SB_EEENS5_IJSB_NSA_ILi0EEESX_EEEEENS5_IJNS4_10UnderscoreES10_S10_EEEEENS4_13SM90_TMA_LOADENS4_14ComposedLayoutINS4_7SwizzleILi1ELi4ELi3EEENS4_18smem_ptr_flag_bitsILi16EEENSU_INS5_IJNSA_ILi8EEESH_EEENS5_IJSH_SB_EEEEEEEvNS4_8identityES13_S1D_vS1E_EENS_8epilogue10collective6detail29Sm90TmaWarpSpecializedAdapterINS1H_15DefaultEpilogueISJ_SK_SK_NS1G_6thread17LinearCombinationISJ_Li1EffLNS1L_9ScaleType4KindE0ELNS_15FloatRoundStyleE2ESJ_EENS1_15EpilogueDefaultEEEEEvvEEEEvNT_6ParamsE,@"STO_CUDA_ENTRY STV_DEFAULT"
_ZN7cutlass13device_kernelINS_4gemm6kernel13GemmUniversalIN4cute5tupleIJiiiiEEENS1_10collective13CollectiveMmaINS1_34MainloopSm90TmaGmmaWarpSpecializedILi15ENS5_IJNS4_1CILi1EEESB_SB_EEENS1_35KernelTmaWarpSpecializedCooperativeEEENS5_IJNSA_ILi256EEENSA_ILi224EEENSA_ILi16EEEEEENS_6half_tENS5_IJlSB_lEEESJ_SK_NS4_8TiledMMAINS4_8MMA_AtomIJNS4_4SM904GMMA25MMA_64x32x16_F32F16F16_SSILNSO_5MajorE0ELSQ_0ELNSO_7ScaleInE1ELSR_1EEEEEENS4_6LayoutINS5_IJNSA_ILi2EEESB_SB_EEENS5_IJSB_NSA_ILi0EEESX_EEEEENS5_IJNS4_10UnderscoreES10_S10_EEEEENS4_13SM90_TMA_LOADENS4_14ComposedLayoutINS4_7SwizzleILi1ELi4ELi3EEENS4_18smem_ptr_flag_bitsILi16EEENSU_INS5_IJNSA_ILi8EEESH_EEENS5_IJSH_SB_EEEEEEEvNS4_8identityES13_S1D_vS1E_EENS_8epilogue10collective6detail29Sm90TmaWarpSpecializedAdapterINS1H_15DefaultEpilogueISJ_SK_SK_NS1G_6thread17LinearCombinationISJ_Li1EffLNS1L_9ScaleType4KindE0ELNS_15FloatRoundStyleE2ESJ_EENS1_15EpilogueDefaultEEEEEvvEEEEvNT_6ParamsE:
[----:B------:R-:W0:Y:S02]  /*0000*/  LDC R1, c[0x0][0x28] ;  /* 0x00000a00ff017b82 */ /* 0x000e240000000800 */
[----:B0-----:R-:W-:Y:S01]  /*0010*/  VIADD R1, R1, 0xffffff80 ;  /* 0xffffff8001017836 */ /* 0x001fe20000000000 */
[----:B------:R-:W0:Y:S01]  /*0020*/  S2R R2, SR_TID.X ;  /* 0x0000000000027919 */ /* 0x000e220000002100 */
[----:B------:R-:W-:Y:S01]  /*0030*/  ELECT P0, URZ, PT ;  /* 0x00000000003f782f */ /* 0x000fe20003800000 */
[----:B------:R-:W-:Y:S01]  /*0040*/  BSSY B0, `(.L_x_0) ;  /* 0x0000015000007945 */ /* 0x000fe20003800000 */
[--C-:B0-----:R-:W-:Y:S02]  /*0050*/  SHF.R.U32.HI R0, RZ, 0x5, R2.reuse ;  /* 0x00000005ff007819 */ /* 0x101fe40000011602 */
[----:B------:R-:W-:-:S03]  /*0060*/  SHF.R.U32.HI R2, RZ, 0x7, R2 ;  /* 0x00000007ff027819 */ /* 0x000fc60000011602 */
[----:B------:R-:W0:Y:S04]  /*0070*/  SHFL.IDX PT, R3, R0, RZ, 0x1f ;  /* 0x00001fff00037589 */ /* 0x000e2800000e0000 */
[----:B------:R-:W1:Y:S01]  /*0080*/  SHFL.IDX PT, R2, R2, RZ, 0x1f ;  /* 0x00001fff02027589 */ /* 0x000e6200000e0000 */
[----:B0-----:R-:W-:Y:S02]  /*0090*/  R2UR UR10, R3 ;  /* 0x00000000030a72ca */ /* 0x001fe400000e0000 */
[----:B-1----:R-:W-:-:S11]  /*00a0*/  R2UR UR5, R2 ;  /* 0x00000000020572ca */ /* 0x002fd600000e0000 */
[----:B------:R-:W-:Y:S02]  /*00b0*/  USHF.R.S32.HI UR4, URZ, 0x1f, UR10 ;  /* 0x0000001f3f047899 */ /* 0x000fe4000801140a */
[----:B------:R-:W-:Y:S02]  /*00c0*/  ISETP.NE.OR P0, PT, RZ, UR10, !P0 ;  /* 0x0000000aff007c0c */ /* 0x000fe4000c705670 */
[----:B------:R-:W-:-:S04]  /*00d0*/  ULEA.HI UR4, UR4, UR10, URZ, 0x2 ;  /* 0x0000000a04047291 */ /* 0x000fc8000f8f103f */
[----:B------:R-:W-:-:S04]  /*00e0*/  ULOP3.LUT UR4, UR4, 0xfffffffc, URZ, 0xc0, !UPT ;  /* 0xfffffffc04047892 */ /* 0x000fc8000f8ec03f */
[----:B------:R-:W-:-:S03]  /*00f0*/  UIADD3 UR10, UR10, -UR4, URZ ;  /* 0x800000040a0a7290 */ /* 0x000fc6000fffe03f */
[----:B------:R-:W-:Y:S09]  /*0100*/  @P0 BRA `(.L_x_1) ;  /* 0x0000000000200947 */ /* 0x000ff20003800000 */
[----:B------:R-:W-:Y:S02]  /*0110*/  ULDC.64 UR6, c[0x0][0x198] ;  /* 0x0000660000067ab9 */ /* 0x000fe40000000a00 */
[----:B------:R-:W-:Y:S02]  /*0120*/  UIADD3 UR8, UP0, UR6, 0xf0, URZ ;  /* 0x000000f006087890 */ /* 0x000fe4000ff1e03f */
[----:B------:R-:W-:Y:S02]  /*0130*/  UIADD3 UR6, UP1, UR6, 0x1f0, URZ ;  /* 0x000001f006067890 */ /* 0x000fe4000ff3e03f */
[----:B------:R-:W-:Y:S02]  /*0140*/  UIADD3.X UR9, URZ, UR7, URZ, UP0, !UPT ;  /* 0x000000073f097290 */ /* 0x000fe400087fe43f */
[----:B------:R-:W-:-:S07]  /*0150*/  UIADD3.X UR7, URZ, UR7, URZ, UP1, !UPT ;  /* 0x000000073f077290 */ /* 0x000fce0008ffe43f */
[----:B------:R0:W-:Y:S02]  /*0160*/  UTMACCTL.PF [UR8] ;  /* 0x00000000080079b9 */ /* 0x0001e40008040000 */
[----:B------:R0:W-:Y:S02]  /*0170*/  UTMACCTL.PF [UR6] ;  /* 0x00000000060079b9 */ /* 0x0001e40008040000 */
[----:B0-----:R-:W-:Y:S01]  /*0180*/  NOP ;  /* 0x0000000000007918 */ /* 0x001fe20000000000 */
.L_x_1:
[----:B------:R-:W-:Y:S05]  /*0190*/  BSYNC B0 ;  /* 0x0000000000007941 */ /* 0x000fea0003800000 */
.L_x_0:
[----:B------:R-:W0:Y:S01]  /*01a0*/  SHFL.IDX PT, R2, R0, RZ, 0x1f ;  /* 0x00001fff00027589 */ /* 0x000e2200000e0000 */
[----:B------:R-:W-:Y:S01]  /*01b0*/  UISETP.NE.AND UP0, UPT, UR10, 0x3, UPT ;  /* 0x000000030a00788c */ /* 0x000fe2000bf05270 */
[----:B------:R-:W-:Y:S01]  /*01c0*/  ISETP.NE.AND P1, PT, RZ, UR5, PT ;  /* 0x00000005ff007c0c */ /* 0x000fe2000bf25270 */
[----:B------:R-:W-:Y:S02]  /*01d0*/  UIADD3 UR18, UR5, -0x1, URZ ;  /* 0xffffffff05127890 */ /* 0x000fe4000fffe03f */
[----:B------:R-:W-:Y:S02]  /*01e0*/  UISETP.EQ.OR UP0, UPT, UR10, URZ, !UP0 ;  /* 0x0000003f0a00728c */ /* 0x000fe4000c702670 */
[----:B------:R-:W-:Y:S02]  /*01f0*/  UISETP.GE.U32.AND UP1, UPT, UR18, 0x2, UPT ;  /* 0x000000021200788c */ /* 0x000fe4000bf26070 */
[----:B------:R-:W-:-:S04]  /*0200*/  UISETP.EQ.AND UP0, UPT, UR5, URZ, UP0 ;  /* 0x0000003f0500728c */ /* 0x000fc80008702270 */
[----:B------:R-:W-:-:S04]  /*0210*/  USEL UR38, URZ, 0x1, !UP0 ;  /* 0x000000013f267887 */ /* 0x000fc8000c000000 */
[----:B------:R-:W-:Y:S01]  /*0220*/  USEL UR38, UR38, 0x2, UP1 ;  /* 0x0000000226267887 */ /* 0x000fe20008800000 */
[----:B0-----:R-:W-:-:S13]  /*0230*/  ISETP.NE.AND P0, PT, R2, RZ, PT ;  /* 0x000000ff0200720c */ /* 0x001fda0003f05270 */
[----:B------:R-:W-:Y:S05]  /*0240*/  @P0 BRA `(.L_x_2) ;  /* 0x0000000000bc0947 */ /* 0x000fea0003800000 */
[----:B------:R-:W-:Y:S01]  /*0250*/  ELECT P0, URZ, PT ;  /* 0x00000000003f782f */ /* 0x000fe20003800000 */
[----:B------:R-:W-:-:S12]  /*0260*/  BSSY B0, `(.L_x_2) ;  /* 0x000002d000007945 */ /* 0x000fd80003800000 */
[----:B------:R-:W-:Y:S05]  /*0270*/  @!P0 BRA `(.L_x_3) ;  /* 0x0000000000ac8947 */ /* 0x000fea0003800000 */
[----:B------:R-:W0:Y:S01]  /*0280*/  S2UR UR8, SR_CgaCtaId ;  /* 0x00000000000879c3 */ /* 0x000e220000008800 */
[----:B------:R-:W-:Y:S01]  /*0290*/  UMOV UR4, 0x400 ;  /* 0x0000040000047882 */ /* 0x000fe20000000000 */
[----:B------:R-:W-:Y:S01]  /*02a0*/  UMOV UR5, 0x1 ;  /* 0x0000000100057882 */ /* 0x000fe20000000000 */
[----:B------:R-:W-:Y:S02]  /*02b0*/  UMOV UR6, 0x100 ;  /* 0x0000010000067882 */ /* 0x000fe40000000000 */
[----:B------:R-:W-:-:S04]  /*02c0*/  UIADD3 UR6, -UR6, 0x100000, URZ ;  /* 0x0010000006067890 */ /* 0x000fc8000fffe13f */
[----:B------:R-:W-:Y:S02]  /*02d0*/  USHF.L.U32 UR7, UR6, 0xb, URZ ;  /* 0x0000000b06077899 */ /* 0x000fe4000800063f */
[----:B------:R-:W-:Y:S02]  /*02e0*/  USHF.L.U32 UR6, UR6, 0x1, URZ ;  /* 0x0000000106067899 */ /* 0x000fe4000800063f */
[----:B0-----:R-:W-:Y:S02]  /*02f0*/  ULEA UR8, UR8, UR4, 0x18 ;  /* 0x0000000408087291 */ /* 0x001fe4000f8ec03f */
[----:B------:R-:W-:-:S04]  /*0300*/  UIADD3 UR4, -UR5, 0x100000, URZ ;  /* 0x0010000005047890 */ /* 0x000fc8000fffe13f */
[----:B------:R-:W-:Y:S02]  /*0310*/  USHF.L.U32 UR5, UR4, 0xb, URZ ;  /* 0x0000000b04057899 */ /* 0x000fe4000800063f */
[----:B------:R-:W-:Y:S01]  /*0320*/  USHF.L.U32 UR4, UR4, 0x1, URZ ;  /* 0x0000000104047899 */ /* 0x000fe2000800063f */
[----:B------:R-:W0:Y:S11]  /*0330*/  FENCE.VIEW.ASYNC.S ;  /* 0x00000000000073c6 */ /* 0x000e360000000000 */
[----:B0-----:R0:W1:Y:S01]  /*0340*/  SYNCS.EXCH.64 URZ, [UR8], UR4 ;  /* 0x00000004083f75b2 */ /* 0x0010620008000100 */
[----:B------:R0:W2:Y:S01]  /*0350*/  SYNCS.EXCH.64 URZ, [UR8+0x78], UR6 ;  /* 0x00007806083f75b2 */ /* 0x0000a20008000100 */
[----:B------:R0:W3:Y:S01]  /*0360*/  SYNCS.EXCH.64 URZ, [UR8+0x8], UR4 ;  /* 0x00000804083f75b2 */ /* 0x0000e20008000100 */
[----:B------:R0:W4:Y:S01]  /*0370*/  SYNCS.EXCH.64 URZ, [UR8+0x80], UR6 ;  /* 0x00008006083f75b2 */ /* 0x0001220008000100 */
[----:B------:R0:W0:Y:S01]  /*0380*/  SYNCS.EXCH.64 URZ, [UR8+0x10], UR4 ;  /* 0x00001004083f75b2 */ /* 0x0000220008000100 */
        /* <DEDUP_REMOVED lines=25> */
[----:B-1234-:R-:W-:Y:S01]  /*0520*/  NOP ;  /* 0x0000000000007918 */ /* 0x01efe20000000000 */
.L_x_3:
[----:B0-----:R-:W-:Y:S05]  /*0530*/  BSYNC B0 ;  /* 0x0000000000007941 */ /* 0x001fea0003800000 */
.L_x_2:
[----:B------:R-:W0:Y:S01]  /*0540*/  SHFL.IDX PT, R0, R0, RZ, 0x1f ;  /* 0x00001fff00007589 */ /* 0x000e2200000e0000 */
[----:B------:R-:W-:Y:S01]  /*0550*/  ELECT P0, URZ, PT ;  /* 0x00000000003f782f */ /* 0x000fe20003800000 */
[----:B------:R-:W1:Y:S01]  /*0560*/  S2UR UR17, SR_CTAID.Y ;  /* 0x00000000001179c3 */ /* 0x000e620000002600 */
[----:B------:R-:W-:Y:S01]  /*0570*/  ULDC UR5, c[0x0][0x65c] ;  /* 0x0001970000057ab9 */ /* 0x000fe20000000800 */
[----:B------:R-:W-:Y:S01]  /*0580*/  UMOV UR12, 0x20 ;  /* 0x00000020000c7882 */ /* 0x000fe20000000000 */
[----:B------:R-:W-:Y:S01]  /*0590*/  UISETP.NE.AND UP2, UPT, UR5, 0x1, UPT ;  /* 0x000000010500788c */ /* 0x000fe2000bf45270 */
[----:B------:R-:W-:Y:S01]  /*05a0*/  NOP ;  /* 0x0000000000007918 */ /* 0x000fe20000000000 */
[----:B------:R-:W-:Y:S02]  /*05b0*/  NOP ;  /* 0x0000000000007918 */ /* 0x000fe40000000000 */
[----:B------:R-:W-:Y:S01]  /*05c0*/  UP2UR UR39, UPR, URZ, 0x4 ;  /* 0x000000043f277883 */ /* 0x000fe20008000000 */
[----:B------:R-:W2:Y:S01]  /*05d0*/  S2UR UR4, SR_CTAID.X ;  /* 0x00000000000479c3 */ /* 0x000ea20000002500 */
[----:B------:R-:W-:-:S02]  /*05e0*/  PLOP3.LUT P2, PT, PT, PT, UP2, 0x80, 0x0 ;  /* 0x000000000000781c */ /* 0x000fc40003f4f028 */
[----:B------:R-:W-:Y:S02]  /*05f0*/  PLOP3.LUT P4, PT, PT, PT, UP2, 0x80, 0x0 ;  /* 0x000000000000781c */ /* 0x000fe40003f8f028 */
[----:B------:R-:W-:Y:S01]  /*0600*/  PLOP3.LUT P3, PT, PT, PT, UP2, 0x80, 0x0 ;  /* 0x000000000000781c */ /* 0x000fe20003f6f028 */
[----:B------:R-:W-:Y:S01]  /*0610*/  @UP2 ULDC UR14, c[0x0][0x10] ;  /* 0x00000400000e2ab9 */ /* 0x000fe20000000800 */
[----:B------:R-:W-:Y:S01]  /*0620*/  @UP2 UMOV UR9, URZ ;  /* 0x0000003f00092c82 */ /* 0x000fe20008000000 */
[----:B------:R-:W-:Y:S01]  /*0630*/  @!UP2 ULDC UR11, c[0x0][0xc] ;  /* 0x00000300000baab9 */ /* 0x000fe20000000800 */
[----:B0-----:R-:W-:Y:S01]  /*0640*/  ISETP.NE.OR P0, PT, R0, RZ, !P0 ;  /* 0x000000ff0000720c */ /* 0x001fe20004705670 */
[----:B-1----:R-:W-:Y:S02]  /*0650*/  @UP2 UMOV UR7, UR17 ;  /* 0x0000001100072c82 */ /* 0x002fe40008000000 */
[----:B------:R-:W-:Y:S01]  /*0660*/  @UP2 UMOV UR8, UR7 ;  /* 0x0000000700082c82 */ /* 0x000fe20008000000 */
[----:B------:R-:W-:Y:S01]  /*0670*/  @!UP2 UMOV UR7, UR17 ;  /* 0x000000110007ac82 */ /* 0x000fe20008000000 */
[----:B--2---:R-:W-:-:S08]  /*0680*/  @UP2 UIMAD.WIDE.U32 UR14, UR4, UR14, UR8 ;  /* 0x0000000e040e22a5 */ /* 0x004fd0000f8e0008 */
[----:B------:R-:W-:Y:S01]  /*0690*/  VOTEU.ALL UP0, P0 ;  /* 0x00000000003f7886 */ /* 0x000fe20000000000 */
[----:B------:R-:W-:Y:S01]  /*06a0*/  VOTEU.ALL UP1, P0 ;  /* 0x00000000003f7886 */ /* 0x000fe20000020000 */
[----:B------:R-:W-:-:S03]  /*06b0*/  IMAD.U32 R2, RZ, RZ, UR14 ;  /* 0x0000000eff027e24 */ /* 0x000fc6000f8e00ff */
[----:B------:R-:W0:Y:S01]  /*06c0*/  @!UP0 S2UR UR6, SR_CgaCtaId ;  /* 0x00000000000689c3 */ /* 0x000e220000008800 */
[----:B------:R-:W-:Y:S01]  /*06d0*/  @!UP0 UMOV UR5, 0x400 ;  /* 0x0000040000058882 */ /* 0x000fe20000000000 */
[----:B------:R-:W-:-:S04]  /*06e0*/  @!UP0 UIADD3 UR12, -UR12, 0x100000, URZ ;  /* 0x001000000c0c8890 */ /* 0x000fc8000fffe13f */
[----:B------:R-:W-:Y:S02]  /*06f0*/  @!UP0 USHF.L.U32 UR13, UR12, 0xb, URZ ;  /* 0x0000000b0c0d8899 */ /* 0x000fe4000800063f */
[----:B------:R-:W-:Y:S01]  /*0700*/  @!UP0 USHF.L.U32 UR12, UR12, 0x1, URZ ;  /* 0x000000010c0c8899 */ /* 0x000fe2000800063f */
[----:B------:R-:W-:Y:S01]  /*0710*/  IMAD.U32 R3, RZ, RZ, UR15 ;  /* 0x0000000fff037e24 */ /* 0x000fe2000f8e00ff */
[----:B0-----:R-:W-:Y:S01]  /*0720*/  @!UP0 ULEA UR16, UR6, UR5, 0x18 ;  /* 0x0000000506108291 */ /* 0x001fe2000f8ec03f */
[----:B------:R-:W-:Y:S01]  /*0730*/  VOTEU.ALL UP0, P0 ;  /* 0x00000000003f7886 */ /* 0x000fe20000000000 */
[----:B------:R-:W-:Y:S01]  /*0740*/  PLOP3.LUT P0, PT, PT, PT, UP2, 0x80, 0x0 ;  /* 0x000000000000781c */ /* 0x000fe20003f0f028 */
[----:B------:R-:W-:Y:S01]  /*0750*/  UMOV UR5, URZ ;  /* 0x0000003f00057c82 */ /* 0x000fe20008000000 */
[----:B------:R-:W-:Y:S01]  /*0760*/  @UP2 UMOV UR6, URZ ;  /* 0x0000003f00062c82 */ /* 0x000fe20008000000 */
[----:B------:R-:W-:Y:S02]  /*0770*/  @!UP2 UIMAD.WIDE.U32 UR8, UR11, UR7, UR4 ;  /* 0x000000070b08a2a5 */ /* 0x000fe4000f8e0004 */
[----:B------:R-:W-:-:S04]  /*0780*/  @UP2 UIADD3 UR6, UR15, UR6, URZ ;  /* 0x000000060f062290 */ /* 0x000fc8000fffe03f */
[----:B------:R-:W-:Y:S01]  /*0790*/  IMAD.U32 R5, RZ, RZ, UR9 ;  /* 0x00000009ff057e24 */ /* 0x000fe2000f8e00ff */
[----:B------:R-:W0:Y:S02]  /*07a0*/  FENCE.VIEW.ASYNC.S ;  /* 0x00000000000073c6 */ /* 0x000e240000000000 */
[----:B0-----:R0:W1:Y:S01]  /*07b0*/  @!UP0 SYNCS.EXCH.64 URZ, [UR16+0x100], UR12 ;  /* 0x0001000c103f85b2 */ /* 0x0010620008000100 */
[----:B------:R-:W-:Y:S02]  /*07c0*/  @P2 IMAD.U32 R6, RZ, RZ, UR6 ;  /* 0x00000006ff062e24 */ /* 0x000fe4000f8e00ff */
[----:B------:R-:W-:Y:S02]  /*07d0*/  @P0 IMAD.MOV.U32 R7, RZ, RZ, R2 ;  /* 0x000000ffff070224 */ /* 0x000fe400078e0002 */
[----:B------:R-:W-:Y:S02]  /*07e0*/  IMAD.U32 R2, RZ, RZ, UR8 ;  /* 0x00000008ff027e24 */ /* 0x000fe4000f8e00ff */
[----:B------:R-:W-:-:S02]  /*07f0*/  @!P4 IMAD.MOV.U32 R6, RZ, RZ, R5 ;  /* 0x000000ffff06c224 */ /* 0x000fc400078e0005 */
[----:B------:R-:W-:Y:S02]  /*0800*/  @!P3 IMAD.MOV.U32 R7, RZ, RZ, R2 ;  /* 0x000000ffff07b224 */ /* 0x000fe400078e0002 */
[----:B------:R-:W-:Y:S01]  /*0810*/  IMAD.U32 R3, RZ, RZ, UR9 ;  /* 0x00000009ff037e24 */ /* 0x000fe2000f8e00ff */
[----:B------:R0:W-:Y:S01]  /*0820*/  STL [R1+0x40], R6 ;  /* 0x0000400601007387 */ /* 0x0001e20000100800 */
[----:B------:R-:W-:-:S03]  /*0830*/  IMAD.U32 R4, RZ, RZ, UR8 ;  /* 0x00000008ff047e24 */ /* 0x000fc6000f8e00ff */
[----:B------:R0:W-:Y:S01]  /*0840*/  STL [R1+0x44], R7 ;  /* 0x0000440701007387 */ /* 0x0001e20000100800 */
[----:B------:R0:W1:Y:S01]  /*0850*/  @!UP1 SYNCS.EXCH.64 URZ, [UR16+0x108], UR12 ;  /* 0x0001080c103f95b2 */ /* 0x0000620008000100 */
[----:B------:R-:W-:Y:S01]  /*0860*/  NOP ;  /* 0x0000000000007918 */ /* 0x000fe20000000000 */
[----:B-1----:R-:W-:Y:S06]  /*0870*/  BAR.SYNC.DEFER_BLOCKING 0x0 ;  /* 0x0000000000007b1d */ /* 0x002fec0000010000 */
[----:B------:R-:W-:Y:S05]  /*0880*/  @!P1 BRA `(.L_x_4) ;  /* 0x0000010400f49947 */ /* 0x000fea0003800000 */
[----:B------:R-:W-:-:S06]  /*0890*/  UISETP.GT.U32.AND UP0, UPT, UR18, 0x1, UPT ;  /* 0x000000011200788c */ /* 0x000fcc000bf04070 */
[----:B------:R-:W-:-:S13]  /*08a0*/  PLOP3.LUT P0, PT, PT, PT, UP0, 0x80, 0x0 ;  /* 0x000000000000781c */ /* 0x000fda0003f0f008 */
[----:B0-----:R-:W-:Y:S05]  /*08b0*/  @P0 EXIT ;  /* 0x000000000000094d */ /* 0x001fea0003800000 */
[----:B------:R-:W-:Y:S01]  /*08c0*/  ULDC.64 UR8, c[0x0][0x650] ;  /* 0x0001940000087ab9 */ /* 0x000fe20000000a00 */
[----:B------:R-:W-:Y:S01]  /*08d0*/  UMOV UR44, 0xffffffff ;  /* 0xffffffff002c7882 */ /* 0x000fe20000000000 */
[----:B------:R-:W-:Y:S01]  /*08e0*/  ISETP.GE.U32.AND P0, PT, R7, UR8, PT ;  /* 0x0000000807007c0c */ /* 0x000fe2000bf06070 */
[----:B------:R-:W-:Y:S01]  /*08f0*/  UMOV UR43, 0xffffffff ;  /* 0xffffffff002b7882 */ /* 0x000fe20000000000 */
[----:B------:R-:W-:Y:S01]  /*0900*/  UMOV UR40, 0xffffffff ;  /* 0xffffffff00287882 */ /* 0x000fe20000000000 */
[----:B------:R-:W-:Y:S02]  /*0910*/  PRMT R0, RZ, 0x7610, R0 ;  /* 0x00007610ff007816 */ /* 0x000fe40000000000 */
[----:B------:R-:W-:-:S13]  /*0920*/  ISETP.GE.U32.AND.EX P0, PT, R6, UR9, PT, P0 ;  /* 0x0000000906007c0c */ /* 0x000fda000bf06100 */
[----:B------:R-:W-:Y:S05]  /*0930*/  @P0 BRA `(.L_x_5) ;  /* 0x0000000400800947 */ /* 0x000fea0003800000 */
[----:B------:R-:W-:Y:S01]  /*0940*/  I2FP.F32.U32 R0, UR4 ;  /* 0x0000000400007c45 */ /* 0x000fe20008201000 */
[----:B------:R-:W-:Y:S01]  /*0950*/  ULDC.64 UR16, c[0x0][0x628] ;  /* 0x00018a0000107ab9 */ /* 0x000fe20000000a00 */
[----:B------:R-:W-:Y:S01]  /*0960*/  ULDC UR6, c[0x0][0x150] ;  /* 0x0000540000067ab9 */ /* 0x000fe20000000800 */
[----:B------:R-:W-:Y:S01]  /*0970*/  ISETP.NE.U32.AND P0, PT, RZ, UR16, PT ;  /* 0x00000010ff007c0c */ /* 0x000fe2000bf05070 */
[----:B------:R-:W-:Y:S01]  /*0980*/  ULDC UR15, c[0x0][0x630] ;  /* 0x00018c00000f7ab9 */ /* 0x000fe20000000800 */
[----:B------:R-:W-:Y:S01]  /*0990*/  FMUL R0, R0, UR6 ;  /* 0x0000000600007c20 */ /* 0x000fe20008400000 */
[----:B------:R-:W-:Y:S01]  /*09a0*/  R2UR UR18, R7 ;  /* 0x00000000071272ca */ /* 0x000fe200000e0000 */
[----:B------:R-:W-:Y:S01]  /*09b0*/  ULDC UR20, c[0x0][0x154] ;  /* 0x0000550000147ab9 */ /* 0x000fe20000000800 */
[----:B------:R-:W-:Y:S01]  /*09c0*/  ISETP.NE.AND.EX P0, PT, RZ, UR17, PT, P0 ;  /* 0x00000011ff007c0c */ /* 0x000fe2000bf05300 */
[----:B------:R0:W1:Y:S01]  /*09d0*/  F2I.U32.TRUNC.NTZ R2, R0 ;  /* 0x0000000000027305 */ /* 0x000062000020f000 */
[----:B------:R-:W-:-:S02]  /*09e0*/  R2UR UR19, R6 ;  /* 0x00000000061372ca */ /* 0x000fc400000e0000 */
[----:B------:R-:W-:Y:S02]  /*09f0*/  R2UR UR8, R7 ;  /* 0x00000000070872ca */ /* 0x000fe400000e0000 */
[----:B------:R-:W-:-:S07]  /*0a00*/  R2UR UR9, R6 ;  /* 0x00000000060972ca */ /* 0x000fce00000e0000 */
[----:B0-----:R-:W-:Y:S08]  /*0a10*/  @!P0 BRA `(.L_x_6) ;  /* 0x0000000000308947 */ /* 0x001ff00003800000 */
[----:B------:R-:W-:Y:S01]  /*0a20*/  R2UR UR8, R7 ;  /* 0x00000000070872ca */ /* 0x000fe200000e0000 */
[----:B------:R-:W-:Y:S01]  /*0a30*/  ULDC UR6, c[0x0][0x634] ;  /* 0x00018d0000067ab9 */ /* 0x000fe20000000800 */
[----:B------:R-:W-:-:S11]  /*0a40*/  R2UR UR14, R6 ;  /* 0x00000000060e72ca */ /* 0x000fd600000e0000 */
[----:B------:R-:W-:-:S04]  /*0a50*/  UIADD3 UR6, UP0, UR8, UR6, URZ ;  /* 0x0000000608067290 */ /* 0x000fc8000ff1e03f */
[----:B------:R-:W-:-:S04]  /*0a60*/  UIADD3.X UR14, URZ, UR14, URZ, UP0, !UPT ;  /* 0x0000000e3f0e7290 */ /* 0x000fc800087fe43f */
[----:B------:R-:W-:-:S04]  /*0a70*/  UIMAD.WIDE.U32 UR8, UR14, UR16, URZ ;  /* 0x000000100e0872a5 */ /* 0x000fc8000f8e003f */
[----:B------:R-:W-:Y:S02]  /*0a80*/  UIMAD.WIDE.U32 UR10, UP0, UR6, UR17, UR8 ;  /* 0x00000011060a72a5 */ /* 0x000fe4000f800008 */
[----:B------:R-:W-:Y:S02]  /*0a90*/  UIMAD.WIDE.U32 UR8, UR6, UR16, URZ ;  /* 0x00000010060872a5 */ /* 0x000fe4000f8e003f */
[----:B------:R-:W-:Y:S02]  /*0aa0*/  UIADD3.X UR13, URZ, URZ, URZ, UP0, !UPT ;  /* 0x0000003f3f0d7290 */ /* 0x000fe400087fe43f */
[----:B------:R-:W-:Y:S01]  /*0ab0*/  UIADD3 URZ, UP0, UR9, UR10, URZ ;  /* 0x0000000a093f7290 */ /* 0x000fe2000ff1e03f */
[----:B------:R-:W-:-:S03]  /*0ac0*/  UMOV UR12, UR11 ;  /* 0x0000000b000c7c82 */ /* 0x000fc60008000000 */
[----:B------:R-:W-:-:S12]  /*0ad0*/  UIMAD.WIDE.U32.X UR8, UR14, UR17, UR12, UP0 ;  /* 0x000000110e0872a5 */ /* 0x000fd800080e040c */
.L_x_6:
[----:B------:R-:W-:Y:S01]  /*0ae0*/  USHF.R.U64 UR40, UR8, UR15, UR9 ;  /* 0x0000000f08287299 */ /* 0x000fe20008001209 */
[----:B------:R-:W-:Y:S01]  /*0af0*/  I2FP.F32.U32 R0, UR7 ;  /* 0x0000000700007c45 */ /* 0x000fe20008201000 */
[----:B------:R-:W-:Y:S01]  /*0b00*/  USHF.R.U32.HI UR5, URZ, UR15, UR9 ;  /* 0x0000000f3f057299 */ /* 0x000fe20008011609 */
[----:B-1----:R-:W-:Y:S01]  /*0b10*/  R2UR UR12, R2 ;  /* 0x00000000020c72ca */ /* 0x002fe200000e0000 */
[----:B------:R-:W-:Y:S02]  /*0b20*/  UIADD3 UR6, UP0, URZ, -UR40, URZ ;  /* 0x800000283f067290 */ /* 0x000fe4000ff1e03f */
[----:B------:R-:W-:Y:S01]  /*0b30*/  FMUL R0, R0, UR20 ;  /* 0x0000001400007c20 */ /* 0x000fe20008400000 */
[----:B------:R-:W-:Y:S01]  /*0b40*/  ULDC.64 UR8, c[0x0][0x620] ;  /* 0x0001880000087ab9 */ /* 0x000fe20000000a00 */
[----:B------:R-:W-:Y:S01]  /*0b50*/  UIADD3.X UR5, URZ, ~UR5, URZ, UP0, !UPT ;  /* 0x800000053f057290 */ /* 0x000fe200087fe43f */
[----:B------:R-:W-:Y:S01]  /*0b60*/  UMOV UR10, UR18 ;  /* 0x00000012000a7c82 */ /* 0x000fe20008000000 */
[----:B------:R-:W-:-:S02]  /*0b70*/  UMOV UR11, UR19 ;  /* 0x00000013000b7c82 */ /* 0x000fc40008000000 */
[----:B------:R-:W-:Y:S01]  /*0b80*/  UIMAD UR5, UR5, UR8, URZ ;  /* 0x00000008050572a4 */ /* 0x000fe2000f8e023f */
[----:B------:R-:W0:Y:S01]  /*0b90*/  F2I.U32.TRUNC.NTZ R0, R0 ;  /* 0x0000000000007305 */ /* 0x000e22000020f000 */
[----:B------:R-:W-:Y:S02]  /*0ba0*/  UIMAD.WIDE.U32 UR10, UR6, UR8, UR10 ;  /* 0x00000008060a72a5 */ /* 0x000fe4000f8e000a */
[----:B------:R-:W-:Y:S01]  /*0bb0*/  UIMAD UR6, UR6, UR9, UR5 ;  /* 0x00000009060672a4 */ /* 0x000fe2000f8e0205 */
[----:B------:R-:W-:Y:S01]  /*0bc0*/  ULDC UR21, c[0x0][0x658] ;  /* 0x0001960000157ab9 */ /* 0x000fe20000000800 */
[----:B------:R-:W-:Y:S02]  /*0bd0*/  UMOV UR19, 0xffffffff ;  /* 0xffffffff00137882 */ /* 0x000fe40000000000 */
[----:B------:R-:W-:Y:S01]  /*0be0*/  UIADD3 UR6, UR11, UR6, URZ ;  /* 0x000000060b067290 */ /* 0x000fe2000fffe03f */
[----:B------:R-:W-:Y:S01]  /*0bf0*/  ULDC UR15, c[0x0][0x618] ;  /* 0x00018600000f7ab9 */ /* 0x000fe20000000800 */
[----:B------:R-:W-:Y:S01]  /*0c00*/  ULDC.64 UR8, c[0x0][0x640] ;  /* 0x0001900000087ab9 */ /* 0x000fe20000000a00 */
[----:B------:R-:W-:Y:S01]  /*0c10*/  USHF.L.U32 UR11, UR19, UR21, URZ ;  /* 0x00000015130b7299 */ /* 0x000fe2000800063f */
[----:B------:R-:W-:Y:S01]  /*0c20*/  ISETP.NE.U32.AND P0, PT, RZ, UR8, PT ;  /* 0x00000008ff007c0c */ /* 0x000fe2000bf05070 */
[----:B------:R-:W-:-:S02]  /*0c30*/  USHF.R.U64 UR19, UR10, UR15, UR6 ;  /* 0x0000000f0a137299 */ /* 0x000fc40008001206 */
[----:B------:R-:W-:Y:S01]  /*0c40*/  USHF.R.U32.HI UR10, URZ, UR15, UR6 ;  /* 0x0000000f3f0a7299 */ /* 0x000fe20008011606 */
[----:B0-----:R-:W-:Y:S01]  /*0c50*/  R2UR UR14, R0 ;  /* 0x00000000000e72ca */ /* 0x001fe200000e0000 */
[----:B------:R-:W-:Y:S01]  /*0c60*/  ULDC UR17, c[0x0][0x608] ;  /* 0x0001820000117ab9 */ /* 0x000fe20000000800 */
[----:B------:R-:W-:Y:S01]  /*0c70*/  ISETP.NE.AND.EX P0, PT, RZ, UR9, PT, P0 ;  /* 0x00000009ff007c0c */ /* 0x000fe2000bf05300 */
[----:B------:R-:W-:Y:S02]  /*0c80*/  USHF.R.U64 UR23, UR19, UR17, UR10 ;  /* 0x0000001113177299 */ /* 0x000fe4000800120a */
[----:B------:R-:W-:Y:S01]  /*0c90*/  USHF.R.U32.HI UR10, URZ, UR17, UR10 ;  /* 0x000000113f0a7299 */ /* 0x000fe2000801160a */
[----:B------:R-:W-:Y:S01]  /*0ca0*/  UMOV UR16, 0x1 ;  /* 0x0000000100107882 */ /* 0x000fe20000000000 */
[----:B------:R-:W-:Y:S02]  /*0cb0*/  UIADD3 UR12, -UR12, URZ, URZ ;  /* 0x0000003f0c0c7290 */ /* 0x000fe4000fffe13f */
[----:B------:R-:W-:-:S02]  /*0cc0*/  USHF.R.U64 UR24, UR23, UR21, UR10 ;  /* 0x0000001517187299 */ /* 0x000fc4000800120a */
[----:B------:R-:W-:Y:S01]  /*0cd0*/  USHF.L.U32 UR6, UR16, UR21, URZ ;  /* 0x0000001510067299 */ /* 0x000fe2000800063f */
[----:B------:R-:W-:Y:S01]  /*0ce0*/  ULDC UR13, c[0x0][0x144] ;  /* 0x00005100000d7ab9 */ /* 0x000fe20000000800 */
[----:B------:R-:W-:Y:S01]  /*0cf0*/  ULDC UR5, c[0x0][0x600] ;  /* 0x0001800000057ab9 */ /* 0x000fe20000000800 */
[----:B------:R-:W-:Y:S02]  /*0d00*/  ULOP3.LUT UR16, URZ, UR11, URZ, 0x33, !UPT ;  /* 0x0000000b3f107292 */ /* 0x000fe4000f8e333f */
[----:B------:R-:W-:Y:S02]  /*0d10*/  USHF.R.U32.HI UR11, URZ, UR21, UR10 ;  /* 0x000000153f0b7299 */ /* 0x000fe4000801160a */
[----:B------:R-:W-:Y:S02]  /*0d20*/  UIADD3 UR18, UR5, -0x1, URZ ;  /* 0xffffffff05127890 */ /* 0x000fe4000fffe03f */
[----:B------:R-:W-:Y:S02]  /*0d30*/  UIADD3 UR20, -UR14, URZ, URZ ;  /* 0x0000003f0e147290 */ /* 0x000fe4000fffe13f */
[----:B------:R-:W-:Y:S01]  /*0d40*/  UIMAD UR4, UR13, UR12, UR4 ;  /* 0x0000000c0d0472a4 */ /* 0x000fe2000f8e0204 */
[----:B------:R-:W-:Y:S01]  /*0d50*/  ULDC UR25, c[0x0][0x148] ;  /* 0x0000520000197ab9 */ /* 0x000fe20000000800 */
[----:B------:R-:W-:Y:S01]  /*0d60*/  ULDC UR21, c[0x0][0x648] ;  /* 0x0001920000157ab9 */ /* 0x000fe20000000800 */
[----:B------:R-:W-:Y:S01]  /*0d70*/  ULDC UR22, c[0x0][0x638] ;  /* 0x00018e0000167ab9 */ /* 0x000fe20000000800 */
[----:B------:R-:W-:Y:S01]  /*0d80*/  UMOV UR10, UR24 ;  /* 0x00000018000a7c82 */ /* 0x000fe20008000000 */
[----:B------:R-:W-:Y:S07]  /*0d90*/  @!P0 BRA `(.L_x_7) ;  /* 0x0000000000308947 */ /* 0x000fee0003800000 */
[----:B------:R-:W-:Y:S02]  /*0da0*/  ULDC UR14, c[0x0][0x64c] ;  /* 0x00019300000e7ab9 */ /* 0x000fe40000000800 */
        /* <DEDUP_REMOVED lines=8> */
[----:B------:R-:W-:-:S07]  /*0e30*/  UIMAD.WIDE.U32.X UR8, UR17, UR9, UR14, UP0 ;  /* 0x00000009110872a5 */ /* 0x000fce00080e040e */
[----:B------:R-:W-:Y:S01]  /*0e40*/  UMOV UR10, UR8 ;  /* 0x00000008000a7c82 */ /* 0x000fe20008000000 */
[----:B------:R-:W-:-:S05]  /*0e50*/  UMOV UR11, UR9 ;  /* 0x00000009000b7c82 */ /* 0x000fca0008000000 */
.L_x_7:
[----:B------:R-:W-:Y:S01]  /*0e60*/  UISETP.NE.AND UP0, UPT, UR39, URZ, UPT ;  /* 0x0000003f2700728c */ /* 0x000fe2000bf05270 */
[----:B------:R-:W-:Y:S01]  /*0e70*/  IMAD.MOV.U32 R0, RZ, RZ, 0x1 ;  /* 0x00000001ff007424 */ /* 0x000fe200078e00ff */
[----:B------:R-:W-:Y:S02]  /*0e80*/  USHF.R.U64 UR8, UR10, UR21, UR11 ;  /* 0x000000150a087299 */ /* 0x000fe4000800120b */
[----:B------:R-:W-:Y:S02]  /*0e90*/  ULOP3.LUT UR16, UR23, UR16, URZ, 0xc0, !UPT ;  /* 0x0000001017107292 */ /* 0x000fe4000f8ec03f */
[----:B------:R-:W-:Y:S02]  /*0ea0*/  ULOP3.LUT UR18, UR19, UR18, URZ, 0xc0, !UPT ;  /* 0x0000001213127292 */ /* 0x000fe4000f8ec03f */
[----:B------:R-:W-:-:S03]  /*0eb0*/  UIMAD UR16, UR6, UR8, UR16 ;  /* 0x00000008061072a4 */ /* 0x000fc6000f8e0210 */
[----:B------:R-:W-:Y:S02]  /*0ec0*/  @UP0 UIMAD UR4, UR25, UR20, UR7 ;  /* 0x00000014190402a4 */ /* 0x000fe4000f8e0207 */
[----:B------:R-:W-:-:S04]  /*0ed0*/  UIADD3 UR7, -UR8, URZ, URZ ;  /* 0x0000003f08077290 */ /* 0x000fc8000fffe13f */
[----:B------:R-:W-:-:S03]  /*0ee0*/  UIMAD UR6, UR7, UR22, UR24 ;  /* 0x00000016070672a4 */ /* 0x000fc6000f8e0218 */
[----:B------:R-:W-:Y:S01]  /*0ef0*/  ULDC UR7, c[0x0][0x610] ;  /* 0x0001840000077ab9 */ /* 0x000fe20000000800 */
[----:B------:R-:W-:Y:S02]  /*0f00*/  UIMAD UR6, UR6, UR5, UR18 ;  /* 0x00000005060672a4 */ /* 0x000fe4000f8e0212 */
[----:B------:R-:W-:-:S04]  /*0f10*/  UIMAD UR4, UR16, UR7, UR4 ;  /* 0x00000007100472a4 */ /* 0x000fc8000f8e0204 */
[----:B------:R-:W-:Y:S02]  /*0f20*/  USEL UR43, UR6, UR4, !UP0 ;  /* 0x00000004062b7287 */ /* 0x000fe4000c000000 */
[----:B------:R-:W-:-:S12]  /*0f30*/  USEL UR44, UR4, UR6, !UP0 ;  /* 0x00000006042c7287 */ /* 0x000fd8000c000000 */
.L_x_5:
[----:B------:R-:W-:-:S08]  /*0f40*/  NOP ;  /* 0x0000000000007918 */ /* 0x000fd00000000000 */
[----:B------:R-:W0:Y:S02]  /*0f50*/  USETMAXREG.TRY_ALLOC.CTAPOOL UP0, 0xf0 ;  /* 0x000000f0000079c8 */ /* 0x000e240008000600 */
[----:B0-----:R-:W-:-:S13]  /*0f60*/  PLOP3.LUT P0, PT, PT, PT, UP0, 0x80, 0x0 ;  /* 0x000000000000781c */ /* 0x001fda0003f0f008 */
[----:B------:R-:W-:Y:S05]  /*0f70*/  @!P0 BRA `(.L_x_5) ;  /* 0xfffffffc00f08947 */ /* 0x000fea000383ffff */
[----:B------:R-:W-:Y:S01]  /*0f80*/  ULDC.64 UR4, c[0x0][0x598] ;  /* 0x0001660000047ab9 */ /* 0x000fe20000000a00 */
[----:B------:R-:W-:Y:S01]  /*0f90*/  ULDC.64 UR46, c[0x0][0x208] ;  /* 0x00008200002e7ab9 */ /* 0x000fe20000000a00 */
[----:B------:R-:W-:-:S04]  /*0fa0*/  ISETP.NE.U32.AND P0, PT, RZ, UR4, PT ;  /* 0x00000004ff007c0c */ /* 0x000fc8000bf05070 */
[----:B------:R-:W-:-:S13]  /*0fb0*/  ISETP.NE.AND.EX P0, PT, RZ, UR5, PT, P0 ;  /* 0x00000005ff007c0c */ /* 0x000fda000bf05300 */
[----:B------:R-:W-:Y:S05]  /*0fc0*/  @!P0 BRA `(.L_x_8) ;  /* 0x00000000001c8947 */ /* 0x000fea0003800000 */
[----:B------:R-:W0:Y:S02]  /*0fd0*/  LDC.64 R2, c[0x0][0x598] ;  /* 0x00016600ff027b82 */ /* 0x000e240000000a00 */
[----:B0-----:R-:W2:Y:S02]  /*0fe0*/  LDG.E.64 R2, desc[UR46][R2.64] ;  /* 0x0000002e02027981 */ /* 0x001ea4000c1e1b00 */
[----:B--2---:R-:W-:-:S04]  /*0ff0*/  ISETP.NE.U32.AND P0, PT, R2, RZ, PT ;  /* 0x000000ff0200720c */ /* 0x004fc80003f05070 */
[----:B------:R-:W-:-:S13]  /*1000*/  ISETP.NE.AND.EX P0, PT, R3, RZ, PT, P0 ;  /* 0x000000ff0300720c */ /* 0x000fda0003f05300 */
[----:B------:R-:W-:Y:S05]  /*1010*/  @!P0 BRA `(.L_x_8) ;  /* 0x0000000000088947 */ /* 0x000fea0003800000 */
[----:B------:R0:W5:Y:S01]  /*1020*/  LD.E R2, desc[UR46][R2.64] ;  /* 0x0000002e02027980 */ /* 0x000162000c101900 */
[----:B------:R-:W-:Y:S05]  /*1030*/  BRA `(.L_x_9) ;  /* 0x0000000000247947 */ /* 0x000fea0003800000 */
.L_x_8:
[----:B------:R-:W-:Y:S02]  /*1040*/  ULDC.64 UR4, c[0x0][0x588] ;  /* 0x0001620000047ab9 */ /* 0x000fe40000000a00 */
[----:B------:R-:W-:-:S04]  /*1050*/  ISETP.NE.U32.AND P0, PT, RZ, UR4, PT ;  /* 0x00000004ff007c0c */ /* 0x000fc8000bf05070 */
[----:B------:R-:W-:-:S13]  /*1060*/  ISETP.NE.AND.EX P0, PT, RZ, UR5, PT, P0 ;  /* 0x00000005ff007c0c */ /* 0x000fda000bf05300 */
[----:B------:R-:W-:Y:S05]  /*1070*/  @!P0 BRA `(.L_x_10) ;  /* 0x00000000000c8947 */ /* 0x000fea0003800000 */
[----:B------:R-:W0:Y:S02]  /*1080*/  LDC.64 R2, c[0x0][0x588] ;  /* 0x00016200ff027b82 */ /* 0x000e240000000a00 */
[----:B0-----:R1:W5:Y:S01]  /*1090*/  LDG.E R2, desc[UR46][R2.64] ;  /* 0x0000002e02027981 */ /* 0x001362000c1e1900 */
[----:B------:R-:W-:Y:S05]  /*10a0*/  BRA `(.L_x_9) ;  /* 0x0000000000087947 */ /* 0x000fea0003800000 */
.L_x_10:
[----:B------:R-:W-:Y:S02]  /*10b0*/  ULDC UR4, c[0x0][0x580] ;  /* 0x0001600000047ab9 */ /* 0x000fe40000000800 */
[----:B------:R-:W-:-:S07]  /*10c0*/  IMAD.U32 R2, RZ, RZ, UR4 ;  /* 0x00000004ff027e24 */ /* 0x000fce000f8e00ff */
.L_x_9:
[----:B------:R-:W-:Y:S02]  /*10d0*/  ULDC.64 UR4, c[0x0][0x5a0] ;  /* 0x0001680000047ab9 */ /* 0x000fe40000000a00 */
[----:B------:R-:W-:-:S04]  /*10e0*/  ISETP.NE.U32.AND P0, PT, RZ, UR4, PT ;  /* 0x00000004ff007c0c */ /* 0x000fc8000bf05070 */
[----:B------:R-:W-:-:S13]  /*10f0*/  ISETP.NE.AND.EX P0, PT, RZ, UR5, PT, P0 ;  /* 0x00000005ff007c0c */ /* 0x000fda000bf05300 */
[----:B------:R-:W-:Y:S05]  /*1100*/  @!P0 BRA `(.L_x_11) ;  /* 0x00000000001c8947 */ /* 0x000fea0003800000 */
[----:B------:R-:W2:Y:S02]  /*1110*/  LDC.64 R4, c[0x0][0x5a0] ;  /* 0x00016800ff047b82 */ /* 0x000ea40000000a00 */
[----:B--2---:R-:W2:Y:S02]  /*1120*/  LDG.E.64 R4, desc[UR46][R4.64] ;  /* 0x0000002e04047981 */ /* 0x004ea4000c1e1b00 */
[----:B--2---:R-:W-:-:S04]  /*1130*/  ISETP.NE.U32.AND P0, PT, R4, RZ, PT ;  /* 0x000000ff0400720c */ /* 0x004fc80003f05070 */
[----:B------:R-:W-:-:S13]  /*1140*/  ISETP.NE.AND.EX P0, PT, R5, RZ, PT, P0 ;  /* 0x000000ff0500720c */ /* 0x000fda0003f05300 */
[----:B------:R-:W-:Y:S05]  /*1150*/  @!P0 BRA `(.L_x_11) ;  /* 0x0000000000088947 */ /* 0x000fea0003800000 */
[----:B------:R2:W5:Y:S01]  /*1160*/  LD.E R16, desc[UR46][R4.64] ;  /* 0x0000002e04107980 */ /* 0x000562000c101900 */
[----:B------:R-:W-:Y:S05]  /*1170*/  BRA `(.L_x_12) ;  /* 0x0000000000247947 */ /* 0x000fea0003800000 */
.L_x_11:
[----:B------:R-:W-:Y:S02]  /*1180*/  ULDC.64 UR4, c[0x0][0x590] ;  /* 0x0001640000047ab9 */ /* 0x000fe40000000a00 */
[----:B------:R-:W-:-:S04]  /*1190*/  ISETP.NE.U32.AND P0, PT, RZ, UR4, PT ;  /* 0x00000004ff007c0c */ /* 0x000fc8000bf05070 */
[----:B------:R-:W-:-:S13]  /*11a0*/  ISETP.NE.AND.EX P0, PT, RZ, UR5, PT, P0 ;  /* 0x00000005ff007c0c */ /* 0x000fda000bf05300 */
[----:B------:R-:W-:Y:S05]  /*11b0*/  @!P0 BRA `(.L_x_13) ;  /* 0x00000000000c8947 */ /* 0x000fea0003800000 */
[----:B------:R-:W2:Y:S02]  /*11c0*/  LDC.64 R16, c[0x0][0x590] ;  /* 0x00016400ff107b82 */ /* 0x000ea40000000a00 */
[----:B--2---:R3:W5:Y:S01]  /*11d0*/  LDG.E R16, desc[UR46][R16.64] ;  /* 0x0000002e10107981 */ /* 0x004762000c1e1900 */
[----:B------:R-:W-:Y:S05]  /*11e0*/  BRA `(.L_x_12) ;  /* 0x0000000000087947 */ /* 0x000fea0003800000 */
.L_x_13:
[----:B------:R-:W-:Y:S02]  /*11f0*/  ULDC UR4, c[0x0][0x584] ;  /* 0x0001610000047ab9 */ /* 0x000fe40000000800 */
[----:B------:R-:W-:-:S07]  /*1200*/  IMAD.U32 R16, RZ, RZ, UR4 ;  /* 0x00000004ff107e24 */ /* 0x000fce000f8e00ff */
.L_x_12:
[----:B------:R-:W-:-:S13]  /*1210*/  LOP3.LUT P0, RZ, R0, 0xff, RZ, 0xc0, !PT ;  /* 0x000000ff00ff7812 */ /* 0x000fda000780c0ff */
[----:B------:R-:W-:Y:S05]  /*1220*/  @!P0 EXIT ;  /* 0x000000000000894d */ /* 0x000fea0003800000 */
[----:B------:R-:W-:Y:S01]  /*1230*/  ULDC UR4, c[0x0][0x28c] ;  /* 0x0000a30000047ab9 */ /* 0x000fe20000000800 */
[----:B------:R-:W-:Y:S01]  /*1240*/  UMOV UR36, URZ ;  /* 0x0000003f00247c82 */ /* 0x000fe20008000000 */
[----:B------:R-:W-:Y:S01]  /*1250*/  UIADD3 UR4, UR4, 0xf, URZ ;  /* 0x0000000f04047890 */ /* 0x000fe2000fffe03f */
[----:B------:R-:W-:-:S03]  /*1260*/  UMOV UR37, URZ ;  /* 0x0000003f00257c82 */ /* 0x000fc60008000000 */
[----:B------:R-:W-:-:S04]  /*1270*/  USHF.R.S32.HI UR5, URZ, 0x1f, UR4 ;  /* 0x0000001f3f057899 */ /* 0x000fc80008011404 */
[----:B------:R-:W-:-:S04]  /*1280*/  ULEA.HI UR5, UR5, UR4, URZ, 0x4 ;  /* 0x0000000405057291 */ /* 0x000fc8000f8f203f */
[----:B------:R-:W-:-:S12]  /*1290*/  USHF.R.S32.HI UR41, URZ, 0x4, UR5 ;  /* 0x000000043f297899 */ /* 0x000fd80008011405 */
.L_x_477:
[----:B----4-:R-:W4:Y:S01]  /*12a0*/  S2R R0, SR_TID.X ;  /* 0x0000000000007919 */ /* 0x010f220000002100 */
[----:B------:R-:W0:Y:S01]  /*12b0*/  S2UR UR6, SR_CgaCtaId ;  /* 0x00000000000679c3 */ /* 0x000e220000008800 */
[----:B------:R-:W-:Y:S02]  /*12c0*/  UMOV UR42, 0x400 ;  /* 0x00000400002a7882 */ /* 0x000fe40000000000 */
[----:B0-----:R-:W-:Y:S01]  /*12d0*/  ULEA UR42, UR6, UR42, 0x18 ;  /* 0x0000002a062a7291 */ /* 0x001fe2000f8ec03f */
[----:B----4-:R-:W-:-:S04]  /*12e0*/  LOP3.LUT R0, R0, 0x80, RZ, 0xc0, !PT ;  /* 0x0000008000007812 */ /* 0x010fc800078ec0ff */
[----:B------:R-:W-:-:S06]  /*12f0*/  SHF.R.U32.HI R0, RZ, 0x7, R0 ;  /* 0x00000007ff007819 */ /* 0x000fcc0000011600 */
[----:B------:R-:W0:Y:S02]  /*1300*/  SHFL.IDX PT, R0, R0, RZ, 0x1f ;  /* 0x00001fff00007589 */ /* 0x000e2400000e0000 */
[----:B0-----:R-:W-:-:S13]  /*1310*/  R2UR UR4, R0 ;  /* 0x00000000000472ca */ /* 0x001fda00000e0000 */
[----:B------:R-:W-:-:S04]  /*1320*/  ULEA.HI UR5, UR4, UR4, URZ, 0x1 ;  /* 0x0000000404057291 */ /* 0x000fc8000f8f083f */
[----:B------:R-:W-:-:S04]  /*1330*/  ULOP3.LUT UR5, UR5, 0x1ffffe, URZ, 0xc0, !UPT ;  /* 0x001ffffe05057892 */ /* 0x000fc8000f8ec03f */
[----:B------:R-:W-:-:S03]  /*1340*/  UIADD3 UR5, UR4, -UR5, URZ ;  /* 0x8000000504057290 */ /* 0x000fc6000fffe03f */
[----:B------:R-:W-:Y:S01]  /*1350*/  ULDC UR4, c[0x0][0x28c] ;  /* 0x0000a30000047ab9 */ /* 0x000fe20000000800 */
[----:B------:R-:W-:Y:S01]  /*1360*/  ULEA UR5, UR5, UR42, 0xb ;  /* 0x0000002a05057291 */ /* 0x000fe2000f8e583f */
[----:B------:R-:W-:-:S03]  /*1370*/  ISETP.LT.AND P0, PT, RZ, UR4, PT ;  /* 0x00000004ff007c0c */ /* 0x000fc6000bf01270 */
[----:B------:R-:W-:-:S04]  /*1380*/  UIADD3 UR5, UR5, 0x200, URZ ;  /* 0x0000020005057890 */ /* 0x000fc8000fffe03f */
[----:B------:R-:W-:-:S04]  /*1390*/  USHF.R.U32.HI UR5, URZ, 0x4, UR5 ;  /* 0x000000043f057899 */ /* 0x000fc80008011605 */
[----:B------:R-:W-:Y:S02]  /*13a0*/  ULOP3.LUT UR45, UR5, 0x3fff, URZ, 0xc0, !UPT ;  /* 0x00003fff052d7892 */ /* 0x000fe4000f8ec03f */
[----:B-1-3-5:R-:W-:Y:S10]  /*13b0*/  @P0 BRA `(.L_x_14) ;  /* 0x0000000000400947 */ /* 0x02aff40003800000 */
[----:B------:R-:W-:Y:S01]  /*13c0*/  MOV R0, 0x0 ;  /* 0x0000000000007802 */ /* 0x000fe20000000f00 */
[----:B------:R-:W-:Y:S01]  /*13d0*/  ULDC.64 UR4, c[0x4][0x68] ;  /* 0x01001a0000047ab9 */ /* 0x000fe20000000a00 */
[----:B------:R-:W-:Y:S01]  /*13e0*/  ULDC.64 UR6, c[0x4][0x8] ;  /* 0x0100020000067ab9 */ /* 0x000fe20000000a00 */
[----:B--2---:R-:W-:Y:S01]  /*13f0*/  IMAD.U32 R4, RZ, RZ, UR4 ;  /* 0x00000004ff047e24 */ /* 0x004fe2000f8e00ff */
[----:B------:R0:W2:Y:S01]  /*1400*/  LDC.64 R14, c[0x4][R0] ;  /* 0x01000000000e7b82 */ /* 0x0000a20000000a00 */
[----:B------:R-:W-:Y:S01]  /*1410*/  IMAD.U32 R5, RZ, RZ, UR5 ;  /* 0x00000005ff057e24 */ /* 0x000fe2000f8e00ff */
[----:B------:R-:W-:Y:S01]  /*1420*/  ULDC.64 UR4, c[0x4][0x70] ;  /* 0x01001c0000047ab9 */ /* 0x000fe20000000a00 */
[----:B------:R-:W-:Y:S02]  /*1430*/  IMAD.U32 R10, RZ, RZ, UR6 ;  /* 0x00000006ff0a7e24 */ /* 0x000fe4000f8e00ff */
[----:B------:R-:W-:Y:S02]  /*1440*/  IMAD.U32 R6, RZ, RZ, UR4 ;  /* 0x00000004ff067e24 */ /* 0x000fe4000f8e00ff */
[----:B------:R-:W-:-:S02]  /*1450*/  IMAD.U32 R7, RZ, RZ, UR5 ;  /* 0x00000005ff077e24 */ /* 0x000fc4000f8e00ff */
[----:B------:R-:W-:Y:S02]  /*1460*/  IMAD.U32 R11, RZ, RZ, UR7 ;  /* 0x00000007ff0b7e24 */ /* 0x000fe4000f8e00ff */
[----:B------:R-:W-:Y:S02]  /*1470*/  IMAD.MOV.U32 R8, RZ, RZ, 0x1e1 ;  /* 0x000001e1ff087424 */ /* 0x000fe400078e00ff */
[----:B------:R-:W-:Y:S02]  /*1480*/  IMAD.MOV.U32 R12, RZ, RZ, 0x1 ;  /* 0x00000001ff0c7424 */ /* 0x000fe400078e00ff */
[----:B0-----:R-:W-:-:S07]  /*1490*/  IMAD.MOV.U32 R13, RZ, RZ, RZ ;  /* 0x000000ffff0d7224 */ /* 0x001fce00078e00ff */
[----:B------:R-:W-:-:S07]  /*14a0*/  LEPC R20, `(.L_x_14) ;  /* 0x000000001014794e */ /* 0x000fce0000000000 */
[----:B-123-5:R-:W-:Y:S05]  /*14b0*/  CALL.ABS.NOINC R14 ;  /* 0x000000000e007343 */ /* 0x02efea0003c00000 */
.L_x_14:
[----:B------:R-:W-:-:S06]  /*14c0*/  ULOP3.LUT UR4, UR38, 0x1, URZ, 0xfc, !UPT ;  /* 0x0000000126047892 */ /* 0x000fcc000f8efc3f */
[----:B------:R-:W-:-:S05]  /*14d0*/  IMAD.U32 R0, RZ, RZ, UR4 ;  /* 0x00000004ff007e24 */ /* 0x000fca000f8e00ff */
[----:B------:R-:W-:-:S13]  /*14e0*/  ISETP.NE.AND P0, PT, R0, 0x3, PT ;  /* 0x000000030000780c */ /* 0x000fda0003f05270 */
[----:B------:R-:W-:Y:S05]  /*14f0*/  @!P0 BRA `(.L_x_15) ;  /* 0x0000000000048947 */ /* 0x000fea0003800000 */
[----:B------:R-:W-:Y:S01]  /*1500*/  BPT.TRAP 0x1 ;  /* 0x000000040000795c */ /* 0x000fe20000300000 */
.L_x_15:
[----:B-1----:R-:W-:Y:S02]  /*1510*/  IMAD.U32 R3, RZ, RZ, UR37 ;  /* 0x00000025ff037e24 */ /* 0x002fe4000f8e00ff */
[----:B------:R-:W-:-:S03]  /*1520*/  IMAD.U32 R0, RZ, RZ, UR36 ;  /* 0x00000024ff007e24 */ /* 0x000fc6000f8e00ff */
[----:B------:R-:W-:Y:S02]  /*1530*/  LEA R3, R3, UR42, 0x3 ;  /* 0x0000002a03037c11 */ /* 0x000fe4000f8e18ff */
[----:B------:R-:W-:-:S04]  /*1540*/  SHF.L.U32 R0, R0, 0x1f, RZ ;  /* 0x0000001f00007819 */ /* 0x000fc800000006ff */
[----:B------:R0:W1:Y:S01]  /*1550*/  SYNCS.PHASECHK.TRANS64.TRYWAIT P1, [R3+URZ], R0 ;  /* 0x00000000030075a7 */ /* 0x000062000802017f */
[----:B------:R-:W-:Y:S05]  /*1560*/  @!P0 BRA `(.L_x_16) ;  /* 0x0000000000048947 */ /* 0x000fea0003800000 */
[----:B------:R-:W-:Y:S01]  /*1570*/  BPT.TRAP 0x1 ;  /* 0x000000040000795c */ /* 0x000fe20000300000 */
.L_x_16:
[----:B-1----:R-:W-:Y:S05]  /*1580*/  @P1 BRA `(.L_x_17) ;  /* 0x0000000000081947 */ /* 0x002fea0003800000 */
[----:B------:R-:W1:Y:S02]  /*1590*/  SYNCS.PHASECHK.TRANS64.TRYWAIT P1, [R3+URZ], R0 ;  /* 0x00000000030075a7 */ /* 0x000e64000802017f */
[----:B-1----:R-:W-:Y:S05]  /*15a0*/  @!P1 BRA `(.L_x_18) ;  /* 0x0000011800389947 */ /* 0x002fea0003800000 */
.L_x_17:
[----:B------:R-:W-:-:S04]  /*15b0*/  UISETP.LT.AND UP0, UPT, UR41, 0x1, UPT ;  /* 0x000000012900788c */ /* 0x000fc8000bf01270 */
[----:B------:R-:W-:-:S06]  /*15c0*/  USEL UR4, UR41, 0x1, UP0 ;  /* 0x0000000129047887 */ /* 0x000fcc0008000000 */
[----:B01----:R-:W-:Y:S01]  /*15d0*/  IMAD.U32 R0, RZ, RZ, UR4 ;  /* 0x00000004ff007e24 */ /* 0x003fe2000f8e00ff */
[----:B------:R-:W-:Y:S05]  /*15e0*/  WARPSYNC.ALL ;  /* 0x0000000000007948 */ /* 0x000fea0003800000 */
[----:B------:R-:W-:-:S04]  /*15f0*/  IADD3 R0, -R0, UR41, RZ ;  /* 0x0000002900007c10 */ /* 0x000fc8000fffe1ff */
[----:B------:R-:W-:Y:S01]  /*1600*/  ISETP.GE.AND P1, PT, R0, 0x1, PT ;  /* 0x000000010000780c */ /* 0x000fe20003f26270 */
[----:B------:R-:W-:Y:S01]  /*1610*/  UIADD3 UR4, UR42, 0x1e200, URZ ;  /* 0x0001e2002a047890 */ /* 0x000fe2000fffe03f */
[----:B------:R-:W-:Y:S01]  /*1620*/  WARPGROUP.ARRIVE ;  /* 0x00000000000079c5 */ /* 0x000fe20000000000 */
[----:B------:R-:W-:Y:S02]  /*1630*/  ULOP3.LUT UR32, UR45, 0x10000, URZ, 0xfc, !UPT ;  /* 0x000100002d207892 */ /* 0x000fe4000f8efc3f */
[----:B------:R-:W-:Y:S02]  /*1640*/  USHF.R.U32.HI UR4, URZ, 0x4, UR4 ;  /* 0x000000043f047899 */ /* 0x000fe40008011604 */
[----:B------:R-:W-:Y:S02]  /*1650*/  ULEA UR24, UR37, UR32, 0x9 ;  /* 0x0000002025187291 */ /* 0x000fe4000f8e483f */
[----:B------:R-:W-:Y:S01]  /*1660*/  ULOP3.LUT UR4, UR4, 0x3fff, URZ, 0xc0, !UPT ;  /* 0x00003fff04047892 */ /* 0x000fe2000f8ec03f */
[----:B------:R-:W-:Y:S01]  /*1670*/  UMOV UR5, 0xc0000010 ;  /* 0xc000001000057882 */ /* 0x000fe20000000000 */
[----:B------:R-:W-:-:S02]  /*1680*/  UMOV UR7, 0xc0000010 ;  /* 0xc000001000077882 */ /* 0x000fc40000000000 */
[----:B------:R-:W-:Y:S01]  /*1690*/  ULOP3.LUT UR33, UR4, 0x10000, URZ, 0xfc, !UPT ;  /* 0x0001000004217892 */ /* 0x000fe2000f8efc3f */
[----:B------:R-:W-:Y:S02]  /*16a0*/  UMOV UR9, UR5 ;  /* 0x0000000500097c82 */ /* 0x000fe40008000000 */
[----:B------:R-:W-:Y:S01]  /*16b0*/  UMOV UR4, UR24 ;  /* 0x0000001800047c82 */ /* 0x000fe20008000000 */
[----:B------:R-:W-:Y:S01]  /*16c0*/  UIMAD UR6, UR37, 0x1c0, UR33 ;  /* 0x000001c0250678a4 */ /* 0x000fe2000f8e0221 */
[----:B------:R-:W-:Y:S01]  /*16d0*/  UMOV UR8, UR4 ;  /* 0x0000000400087c82 */ /* 0x000fe20008000000 */
[----:B------:R-:W-:Y:S02]  /*16e0*/  UMOV UR11, 0xc0000010 ;  /* 0xc0000010000b7882 */ /* 0x000fe40000000000 */
[----:B------:R-:W-:Y:S02]  /*16f0*/  UIADD3 UR10, UR6, 0x40, URZ ;  /* 0x00000040060a7890 */ /* 0x000fe4000fffe03f */
[----:B------:R-:W-:Y:S01]  /*1700*/  UIADD3 UR14, UR6, 0x80, URZ ;  /* 0x00000080060e7890 */ /* 0x000fe2000fffe03f */
[----:B------:R-:W-:-:S02]  /*1710*/  UMOV UR12, UR4 ;  /* 0x00000004000c7c82 */ /* 0x000fc40008000000 */
[----:B------:R-:W-:Y:S01]  /*1720*/  HGMMA.64x32x16.F32 R24, gdesc[UR4], RZ, !UPT, gsb0 ;  /* 0x00600000041879f0 */ /* 0x000fe2000c0008ff */
[----:B------:R-:W-:Y:S01]  /*1730*/  UMOV UR13, UR5 ;  /* 0x00000005000d7c82 */ /* 0x000fe20008000000 */
[----:B------:R-:W-:Y:S01]  /*1740*/  UMOV UR15, 0xc0000010 ;  /* 0xc0000010000f7882 */ /* 0x000fe20000000000 */
[----:B------:R-:W-:Y:S01]  /*1750*/  UIADD3 UR18, UR6, 0xc0, URZ ;  /* 0x000000c006127890 */ /* 0x000fe2000fffe03f */
[----:B------:R-:W-:Y:S01]  /*1760*/  UMOV UR16, UR4 ;  /* 0x0000000400107c82 */ /* 0x000fe20008000000 */
        /* <DEDUP_REMOVED lines=8> */
[----:B------:R-:W-:Y:S01]  /*17f0*/  UMOV UR27, 0xc0000010 ;  /* 0xc0000010001b7882 */ /* 0x000fe20000000000 */
[----:B------:R-:W-:Y:S01]  /*1800*/  UIADD3 UR30, UR6, 0x180, URZ ;  /* 0x00000180061e7890 */ /* 0x000fe2000fffe03f */
[----:B------:R-:W-:Y:S01]  /*1810*/  UMOV UR28, UR4 ;  /* 0x00000004001c7c82 */ /* 0x000fe20008000000 */
[----:B------:R-:W-:Y:S01]  /*1820*/  UMOV UR29, UR5 ;  /* 0x00000005001d7c82 */ /* 0x000fe20008000000 */
[----:B------:R-:W-:Y:S01]  /*1830*/  UMOV UR31, 0xc0000010 ;  /* 0xc0000010001f7882 */ /* 0x000fe20000000000 */
[----:B------:R-:W-:-:S02]  /*1840*/  WARPGROUP.DEPBAR.LE gsb0, 0x0 ;  /* 0x00008000000079c5 */ /* 0x000fc40000010000 */
[----:B------:R-:W-:Y:S01]  /*1850*/  WARPGROUP.ARRIVE ;  /* 0x00000000000079c5 */ /* 0x000fe20000000000 */
[----:B------:R-:W-:Y:S04]  /*1860*/  STL.64 [R1], R24 ;  /* 0x0000001801007387 */ /* 0x000fe80000100a00 */
[----:B------:R-:W-:Y:S01]  /*1870*/  STL.64 [R1+0x8], R26 ;  /* 0x0000081a01007387 */ /* 0x000fe20000100a00 */
[----:B------:R-:W-:Y:S01]  /*1880*/  HGMMA.64x32x16.F32 R200, gdesc[UR8], RZ, !UPT, gsb0 ;  /* 0x0060000008c879f0 */ /* 0x000fe2000c0008ff */
[----:B------:R-:W-:Y:S02]  /*1890*/  UIADD3 UR8, UR24, 0x100, URZ ;  /* 0x0000010018087890 */ /* 0x000fe4000fffe03f */
[----:B------:R-:W-:Y:S01]  /*18a0*/  STL.64 [R1+0x10], R28 ;  /* 0x0000101c01007387 */ /* 0x000fe20000100a00 */
[----:B------:R-:W-:-:S03]  /*18b0*/  UMOV UR24, UR4 ;  /* 0x0000000400187c82 */ /* 0x000fc60008000000 */
[----:B------:R-:W-:Y:S04]  /*18c0*/  STL.64 [R1+0x18], R30 ;  /* 0x0000181e01007387 */ /* 0x000fe80000100a00 */
[----:B------:R-:W-:Y:S04]  /*18d0*/  STL.64 [R1+0x20], R32 ;  /* 0x0000202001007387 */ /* 0x000fe80000100a00 */
[----:B------:R-:W-:Y:S04]  /*18e0*/  STL.64 [R1+0x28], R34 ;  /* 0x0000282201007387 */ /* 0x000fe80000100a00 */
[----:B------:R-:W-:Y:S04]  /*18f0*/  STL.64 [R1+0x30], R36 ;  /* 0x0000302401007387 */ /* 0x000fe80000100a00 */
[----:B------:R0:W-:Y:S01]  /*1900*/  STL.64 [R1+0x38], R38 ;  /* 0x0000382601007387 */ /* 0x0001e20000100a00 */
[----:B------:R-:W-:-:S02]  /*1910*/  WARPGROUP.DEPBAR.LE gsb0, 0x0 ;  /* 0x00008000000079c5 */ /* 0x000fc40000010000 */
[----:B------:R-:W-:-:S06]  /*1920*/  WARPGROUP.ARRIVE ;  /* 0x00000000000079c5 */ /* 0x000fcc0000000000 */
[----:B------:R-:W-:Y:S03]  /*1930*/  HGMMA.64x32x16.F32 R168, gdesc[UR12], RZ, !UPT, gsb0 ;  /* 0x006000000ca879f0 */ /* 0x000fe6000c0008ff */
[----:B------:R-:W-:Y:S02]  /*1940*/  WARPGROUP.DEPBAR.LE gsb0, 0x0 ;  /* 0x00008000000079c5 */ /* 0x000fe40000010000 */
        /* <DEDUP_REMOVED lines=10> */
[----:B------:R-:W-:Y:S01]  /*19f0*/  HGMMA.64x32x16.F32 R40, gdesc[UR28], RZ, !UPT, gsb0 ;  /* 0x006000001c2879f0 */ /* 0x000fe2000c0008ff */
[----:B------:R-:W-:Y:S01]  /*1a00*/  UMOV UR28, UR8 ;  /* 0x00000008001c7c82 */ /* 0x000fe20008000000 */
[----:B------:R-:W-:Y:S01]  /*1a10*/  UMOV UR29, 0xc0000010 ;  /* 0xc0000010001d7882 */ /* 0x000fe20000000000 */
[----:B------:R-:W-:Y:S01]  /*1a20*/  UMOV UR24, UR28 ;  /* 0x0000001c00187c82 */ /* 0x000fe20008000000 */
        /* <DEDUP_REMOVED lines=11> */
[----:B------:R-:W-:-:S02]  /*1ae0*/  WARPGROUP.DEPBAR.LE gsb0, 0x0 ;  /* 0x00008000000079c5 */ /* 0x000fc40000010000 */
[----:B0-----:R-:W-:-:S06]  /*1af0*/  WARPGROUP.ARRIVE ;  /* 0x00000000000079c5 */ /* 0x001fcc0000000000 */
        /* <DEDUP_REMOVED lines=20> */
[----:B------:R-:W-:Y:S05]  /*1c40*/  @!P1 BRA `(.L_x_19) ;  /* 0x0000000800609947 */ /* 0x000fea0003800000 */
[----:B------:R-:W-:Y:S01]  /*1c50*/  UIADD3 UR35, UR37, 0x1, URZ ;  /* 0x0000000125237890 */ /* 0x000fe2000fffe03f */
[----:B------:R-:W-:Y:S01]  /*1c60*/  IMAD.MOV.U32 R3, RZ, RZ, R0 ;  /* 0x000000ffff037224 */ /* 0x000fe200078e0000 */
[----:B------:R-:W-:Y:S02]  /*1c70*/  UMOV UR34, UR37 ;  /* 0x0000002500227c82 */ /* 0x000fe40008000000 */
[----:B------:R-:W-:-:S04]  /*1c80*/  UISETP.NE.AND UP0, UPT, UR35, 0xf, UPT ;  /* 0x0000000f2300788c */ /* 0x000fc8000bf05270 */
[----:B------:R-:W-:Y:S02]  /*1c90*/  USEL UR4, URZ, 0x1, UP0 ;  /* 0x000000013f047887 */ /* 0x000fe40008000000 */
[----:B------:R-:W-:Y:S02]  /*1ca0*/  USEL UR35, UR35, URZ, UP0 ;  /* 0x0000003f23237287 */ /* 0x000fe40008000000 */
[----:B------:R-:W-:-:S06]  /*1cb0*/  ULOP3.LUT UR4, UR36, UR4, URZ, 0x3c, !UPT ;  /* 0x0000000424047292 */ /* 0x000fcc000f8e3c3f */
[----:B------:R-:W-:-:S07]  /*1cc0*/  IMAD.U32 R6, RZ, RZ, UR4 ;  /* 0x00000004ff067e24 */ /* 0x000fce000f8e00ff */
.L_x_26:
[----:B01----:R-:W-:Y:S05]  /*1cd0*/  @!P0 BRA `(.L_x_20) ;  /* 0x0000000000048947 */ /* 0x003fea0003800000 */
[----:B------:R-:W-:Y:S01]  /*1ce0*/  BPT.TRAP 0x1 ;  /* 0x000000040000795c */ /* 0x000fe20000300000 */
.L_x_20:
[----:B------:R-:W-:Y:S01]  /*1cf0*/  ULEA UR4, UR35, UR42, 0x3 ;  /* 0x0000002a23047291 */ /* 0x000fe2000f8e183f */
[----:B--2---:R-:W-:-:S08]  /*1d00*/  SHF.L.U32 R4, R6, 0x1f, RZ ;  /* 0x0000001f06047819 */ /* 0x004fd000000006ff */
[----:B------:R0:W1:Y:S01]  /*1d10*/  SYNCS.PHASECHK.TRANS64.TRYWAIT P1, [UR4], R4 ;  /* 0x00000004ff0075a7 */ /* 0x0000620008020144 */
[----:B------:R-:W-:Y:S05]  /*1d20*/  @!P0 BRA `(.L_x_21) ;  /* 0x0000000000048947 */ /* 0x000fea0003800000 */
[----:B------:R-:W-:Y:S01]  /*1d30*/  BPT.TRAP 0x1 ;  /* 0x000000040000795c */ /* 0x000fe20000300000 */
.L_x_21:
[----:B-1----:R-:W-:Y:S05]  /*1d40*/  @P1 BRA `(.L_x_22) ;  /* 0x0000000000081947 */ /* 0x002fea0003800000 */
[----:B------:R-:W1:Y:S02]  /*1d50*/  SYNCS.PHASECHK.TRANS64.TRYWAIT P1, [UR4], R4 ;  /* 0x00000004ff0075a7 */ /* 0x000e640008020144 */
[----:B-1----:R-:W-:Y:S05]  /*1d60*/  @!P1 BRA `(.L_x_23) ;  /* 0x00000110005c9947 */ /* 0x002fea0003800000 */
.L_x_22:
[----:B------:R-:W-:Y:S04]  /*1d70*/  STL.64 [R1+0x78], R230 ;  /* 0x000078e601007387 */ /* 0x000fe80000100a00 */
[----:B------:R-:W-:Y:S04]  /*1d80*/  STL.64 [R1+0x70], R228 ;  /* 0x000070e401007387 */ /* 0x000fe80000100a00 */
[----:B------:R-:W-:Y:S04]  /*1d90*/  STL.64 [R1+0x68], R226 ;  /* 0x000068e201007387 */ /* 0x000fe80000100a00 */
[----:B------:R-:W-:Y:S04]  /*1da0*/  STL.64 [R1+0x60], R224 ;  /* 0x000060e001007387 */ /* 0x000fe80000100a00 */
[----:B------:R-:W-:Y:S04]  /*1db0*/  STL.64 [R1+0x58], R222 ;  /* 0x000058de01007387 */ /* 0x000fe80000100a00 */
[----:B------:R2:W-:Y:S04]  /*1dc0*/  STL.64 [R1+0x50], R220 ;  /* 0x000050dc01007387 */ /* 0x0005e80000100a00 */
[----:B--2---:R-:W2:Y:S04]  /*1dd0*/  LDL.LU.64 R220, [R1] ;  /* 0x0000000001dc7983 */ /* 0x004ea80000300a00 */
[----:B------:R-:W2:Y:S04]  /*1de0*/  LDL.LU.64 R222, [R1+0x8] ;  /* 0x0000080001de7983 */ /* 0x000ea80000300a00 */
[----:B------:R-:W2:Y:S04]  /*1df0*/  LDL.LU.64 R224, [R1+0x10] ;  /* 0x0000100001e07983 */ /* 0x000ea80000300a00 */
[----:B------:R-:W2:Y:S04]  /*1e00*/  LDL.LU.64 R226, [R1+0x18] ;  /* 0x0000180001e27983 */ /* 0x000ea80000300a00 */
[----:B------:R-:W2:Y:S04]  /*1e10*/  LDL.LU.64 R228, [R1+0x20] ;  /* 0x0000200001e47983 */ /* 0x000ea80000300a00 */
[----:B------:R-:W2:Y:S04]  /*1e20*/  LDL.LU.64 R230, [R1+0x28] ;  /* 0x0000280001e67983 */ /* 0x000ea80000300a00 */
[----:B------:R-:W2:Y:S04]  /*1e30*/  LDL.LU.64 R232, [R1+0x30] ;  /* 0x0000300001e87983 */ /* 0x000ea80000300a00 */
[----:B------:R-:W2:Y:S01]  /*1e40*/  LDL.LU.64 R234, [R1+0x38] ;  /* 0x0000380001ea7983 */ /* 0x000ea20000300a00 */
[----:B------:R-:W-:-:S02]  /*1e50*/  ULEA UR4, UR35, UR32, 0x9 ;  /* 0x0000002023047291 */ /* 0x000fc4000f8e483f */
[----:B------:R-:W-:Y:S01]  /*1e60*/  UIMAD UR6, UR35, 0x1c0, UR33 ;  /* 0x000001c0230678a4 */ /* 0x000fe2000f8e0221 */
[----:B------:R-:W-:Y:S01]  /*1e70*/  UMOV UR5, 0xc0000010 ;  /* 0xc000001000057882 */ /* 0x000fe20000000000 */
[----:B------:R-:W-:Y:S02]  /*1e80*/  UMOV UR7, 0xc0000010 ;  /* 0xc000001000077882 */ /* 0x000fe40000000000 */
        /* <DEDUP_REMOVED lines=16> */
[----:B--2---:R-:W-:-:S06]  /*1f90*/  WARPGROUP.ARRIVE ;  /* 0x00000000000079c5 */ /* 0x004fcc0000000000 */
[----:B------:R-:W-:Y:S03]  /*1fa0*/  HGMMA.64x32x16.F32 R220, gdesc[UR4], R220, gsb0 ;  /* 0x0060000004dc79f0 */ /* 0x000fe600080008dc */
[----:B------:R-:W-:Y:S02]  /*1fb0*/  WARPGROUP.DEPBAR.LE gsb0, 0x0 ;  /* 0x00008000000079c5 */ /* 0x000fe40000010000 */
[----:B------:R-:W-:Y:S01]  /*1fc0*/  WARPGROUP.ARRIVE ;  /* 0x00000000000079c5 */ /* 0x000fe20000000000 */
[----:B------:R-:W-:Y:S01]  /*1fd0*/  UIADD3 UR26, UR6, 0x140, URZ ;  /* 0x00000140061a7890 */ /* 0x000fe2000fffe03f */
[----:B------:R-:W-:Y:S04]  /*1fe0*/  STL.64 [R1], R220 ;  /* 0x000000dc01007387 */ /* 0x000fe80000100a00 */
[----:B------:R-:W-:Y:S01]  /*1ff0*/  HGMMA.64x32x16.F32 R200, gdesc[UR8], R200, gsb0 ;  /* 0x0060000008c879f0 */ /* 0x000fe200080008c8 */
[----:B------:R-:W-:Y:S01]  /*2000*/  UMOV UR24, UR4 ;  /* 0x0000000400187c82 */ /* 0x000fe20008000000 */
[----:B------:R-:W-:Y:S01]  /*2010*/  UMOV UR25, UR5 ;  /* 0x0000000500197c82 */ /* 0x000fe20008000000 */
[----:B------:R-:W-:Y:S01]  /*2020*/  UMOV UR27, 0xc0000010 ;  /* 0xc0000010001b7882 */ /* 0x000fe20000000000 */
[----:B------:R-:W-:Y:S01]  /*2030*/  UIADD3 UR30, UR6, 0x180, URZ ;  /* 0x00000180061e7890 */ /* 0x000fe2000fffe03f */
[----:B------:R-:W-:Y:S01]  /*2040*/  STL.64 [R1+0x8], R222 ;  /* 0x000008de01007387 */ /* 0x000fe20000100a00 */
[----:B------:R-:W-:Y:S01]  /*2050*/  UMOV UR28, UR4 ;  /* 0x00000004001c7c82 */ /* 0x000fe20008000000 */
[----:B------:R-:W-:Y:S01]  /*2060*/  UMOV UR29, UR5 ;  /* 0x00000005001d7c82 */ /* 0x000fe20008000000 */
[----:B------:R-:W-:Y:S01]  /*2070*/  UMOV UR31, 0xc0000010 ;  /* 0xc0000010001f7882 */ /* 0x000fe20000000000 */
[----:B------:R-:W-:Y:S01]  /*2080*/  UIADD3 UR8, UR4, 0x100, URZ ;  /* 0x0000010004087890 */ /* 0x000fe2000fffe03f */
[----:B------:R-:W-:Y:S04]  /*2090*/  STL.64 [R1+0x10], R224 ;  /* 0x000010e001007387 */ /* 0x000fe80000100a00 */
[----:B------:R-:W-:Y:S04]  /*20a0*/  STL.64 [R1+0x18], R226 ;  /* 0x000018e201007387 */ /* 0x000fe80000100a00 */
[----:B------:R-:W-:Y:S04]  /*20b0*/  STL.64 [R1+0x20], R228 ;  /* 0x000020e401007387 */ /* 0x000fe80000100a00 */
[----:B------:R2:W-:Y:S04]  /*20c0*/  STL.64 [R1+0x28], R230 ;  /* 0x000028e601007387 */ /* 0x0005e80000100a00 */
[----:B------:R4:W-:Y:S04]  /*20d0*/  STL.64 [R1+0x30], R232 ;  /* 0x000030e801007387 */ /* 0x0009e80000100a00 */
[----:B------:R4:W-:Y:S04]  /*20e0*/  STL.64 [R1+0x38], R234 ;  /* 0x000038ea01007387 */ /* 0x0009e80000100a00 */
[----:B--2---:R-:W2:Y:S04]  /*20f0*/  LDL.LU.64 R230, [R1+0x78] ;  /* 0x0000780001e67983 */ /* 0x004ea80000300a00 */
[----:B------:R-:W2:Y:S04]  /*2100*/  LDL.LU.64 R228, [R1+0x70] ;  /* 0x0000700001e47983 */ /* 0x000ea80000300a00 */
[----:B------:R-:W2:Y:S04]  /*2110*/  LDL.LU.64 R226, [R1+0x68] ;  /* 0x0000680001e27983 */ /* 0x000ea80000300a00 */
[----:B------:R-:W2:Y:S04]  /*2120*/  LDL.LU.64 R224, [R1+0x60] ;  /* 0x0000600001e07983 */ /* 0x000ea80000300a00 */
[----:B------:R-:W2:Y:S04]  /*2130*/  LDL.LU.64 R222, [R1+0x58] ;  /* 0x0000580001de7983 */ /* 0x000ea80000300a00 */
[----:B------:R-:W2:Y:S01]  /*2140*/  LDL.LU.64 R220, [R1+0x50] ;  /* 0x0000500001dc7983 */ /* 0x000ea20000300a00 */
[----:B------:R-:W-:-:S02]  /*2150*/  WARPGROUP.DEPBAR.LE gsb0, 0x0 ;  /* 0x00008000000079c5 */ /* 0x000fc40000010000 */
[----:B------:R-:W-:-:S06]  /*2160*/  WARPGROUP.ARRIVE ;  /* 0x00000000000079c5 */ /* 0x000fcc0000000000 */
[----:B------:R-:W-:Y:S03]  /*2170*/  HGMMA.64x32x16.F32 R168, gdesc[UR12], R168, gsb0 ;  /* 0x006000000ca879f0 */ /* 0x000fe600080008a8 */
[----:B------:R-:W-:Y:S02]  /*2180*/  WARPGROUP.DEPBAR.LE gsb0, 0x0 ;  /* 0x00008000000079c5 */ /* 0x000fe40000010000 */
        /* <DEDUP_REMOVED lines=10> */
[----:B------:R-:W-:Y:S01]  /*2230*/  HGMMA.64x32x16.F32 R40, gdesc[UR28], R40, gsb0 ;  /* 0x006000001c2879f0 */ /* 0x000fe20008000828 */
        /* <DEDUP_REMOVED lines=33> */
[----:B--2---:R-:W-:-:S06]  /*2450*/  WARPGROUP.ARRIVE ;  /* 0x00000000000079c5 */ /* 0x004fcc0000000000 */
[----:B------:R-:W-:Y:S03]  /*2460*/  HGMMA.64x32x16.F32 R216, gdesc[UR4], R216, gsb0 ;  /* 0x0060000004d879f0 */ /* 0x000fe600080008d8 */
[----:B------:R-:W-:Y:S02]  /*2470*/  WARPGROUP.DEPBAR.LE gsb0, 0x0 ;  /* 0x00008000000079c5 */ /* 0x000fe40000010000 */
[----:B----4-:R-:W-:Y:S05]  /*2480*/  @!P0 BRA `(.L_x_24) ;  /* 0x0000000000048947 */ /* 0x010fea0003800000 */
[----:B------:R-:W-:Y:S01]  /*2490*/  BPT.TRAP 0x1 ;  /* 0x000000040000795c */ /* 0x000fe20000300000 */
.L_x_24:
[----:B------:R-:W-:Y:S02]  /*24a0*/  UISETP.GT.U32.AND UP0, UPT, UR38, 0x1, UPT ;  /* 0x000000012600788c */ /* 0x000fe4000bf04070 */
[----:B------:R-:W-:-:S04]  /*24b0*/  ULEA UR4, UR34, UR42, 0x3 ;  /* 0x0000002a22047291 */ /* 0x000fc8000f8e183f */
[----:B------:R-:W-:Y:S01]  /*24c0*/  UIADD3 UR4, UR4, 0x78, URZ ;  /* 0x0000007804047890 */ /* 0x000fe2000fffe03f */
[----:B------:R-:W-:-:S03]  /*24d0*/  PLOP3.LUT P1, PT, PT, PT, UP0, 0x80, 0x0 ;  /* 0x000000000000781c */ /* 0x000fc60003f2f008 */
[----:B------:R-:W-:-:S09]  /*24e0*/  UPRMT UR4, URZ, 0x654, UR4 ;  /* 0x000006543f047896 */ /* 0x000fd20008000004 */
[----:B------:R-:W-:Y:S01]  /*24f0*/  SYNCS.ARRIVE.TRANS64.RED.A1T0 RZ, [UR4], RZ ;  /* 0x000000ffffff79a7 */ /* 0x000fe20008100404 */
[----:B------:R-:W-:Y:S05]  /*2500*/  @P1 BRA `(.L_x_25) ;  /* 0x0000000000041947 */ /* 0x000fea0003800000 */
[----:B------:R-:W-:Y:S01]  /*2510*/  BPT.TRAP 0x1 ;  /* 0x000000040000795c */ /* 0x000fe20000300000 */
.L_x_25:
[----:B------:R-:W-:Y:S01]  /*2520*/  UIADD3 UR35, UR35, 0x1, URZ ;  /* 0x0000000123237890 */ /* 0x000fe2000fffe03f */
[C---:B------:R-:W-:Y:S01]  /*2530*/  ISETP.GT.AND P1, PT, R3.reuse, 0x1, PT ;  /* 0x000000010300780c */ /* 0x040fe20003f24270 */
[----:B------:R-:W-:Y:S01]  /*2540*/  UIADD3 UR34, UR34, 0x1, URZ ;  /* 0x0000000122227890 */ /* 0x000fe2000fffe03f */
[----:B------:R-:W-:Y:S01]  /*2550*/  VIADD R3, R3, 0xffffffff ;  /* 0xffffffff03037836 */ /* 0x000fe20000000000 */
[----:B------:R-:W-:Y:S02]  /*2560*/  UISETP.NE.AND UP0, UPT, UR35, 0xf, UPT ;  /* 0x0000000f2300788c */ /* 0x000fe4000bf05270 */
[----:B------:R-:W-:Y:S02]  /*2570*/  UISETP.NE.AND UP1, UPT, UR34, 0xf, UPT ;  /* 0x0000000f2200788c */ /* 0x000fe4000bf25270 */
[----:B------:R-:W-:Y:S02]  /*2580*/  USEL UR4, URZ, 0x1, UP0 ;  /* 0x000000013f047887 */ /* 0x000fe40008000000 */
[----:B------:R-:W-:-:S02]  /*2590*/  USEL UR35, UR35, URZ, UP0 ;  /* 0x0000003f23237287 */ /* 0x000fc40008000000 */
[----:B------:R-:W-:Y:S02]  /*25a0*/  USEL UR34, UR34, URZ, UP1 ;  /* 0x0000003f22227287 */ /* 0x000fe40008800000 */
[----:B------:R-:W-:Y:S01]  /*25b0*/  LOP3.LUT R6, R6, UR4, RZ, 0x3c, !PT ;  /* 0x0000000406067c12 */ /* 0x000fe2000f8e3cff */
[----:B------:R-:W-:Y:S09]  /*25c0*/  @P1 BRA `(.L_x_26) ;  /* 0xfffffff400c01947 */ /* 0x000ff2000383ffff */
.L_x_19:
[----:B------:R-:W4:Y:S02]  /*25d0*/  LDC R3, c[0x0][0x28c] ;  /* 0x0000a300ff037b82 */ /* 0x000f240000000800 */
[----:B----4-:R-:W-:-:S13]  /*25e0*/  ISETP.GE.AND P1, PT, R3, 0x1, PT ;  /* 0x000000010300780c */ /* 0x010fda0003f26270 */
[----:B------:R-:W-:Y:S05]  /*25f0*/  @!P1 BRA `(.L_x_27) ;  /* 0x0000000000389947 */ /* 0x000fea0003800000 */
[----:B------:R-:W-:Y:S05]  /*2600*/  @!P0 BRA `(.L_x_28) ;  /* 0x0000000000048947 */ /* 0x000fea0003800000 */
[----:B------:R-:W-:Y:S01]  /*2610*/  BPT.TRAP 0x1 ;  /* 0x000000040000795c */ /* 0x000fe20000300000 */
.L_x_28:
[----:B------:R-:W-:Y:S01]  /*2620*/  VIADD R0, R0, UR37 ;  /* 0x0000002500007c36 */ /* 0x000fe20008000000 */
[----:B------:R-:W-:-:S03]  /*2630*/  UISETP.GT.U32.AND UP0, UPT, UR38, 0x1, UPT ;  /* 0x000000012600788c */ /* 0x000fc6000bf04070 */
[----:B012---:R-:W-:-:S03]  /*2640*/  IMAD.WIDE.U32 R4, R0, -0x77777777, RZ ;  /* 0x8888888900047825 */ /* 0x007fc600078e00ff */
[----:B------:R-:W-:Y:S02]  /*2650*/  PLOP3.LUT P0, PT, PT, PT, UP0, 0x80, 0x0 ;  /* 0x000000000000781c */ /* 0x000fe40003f0f008 */
[----:B------:R-:W-:-:S05]  /*2660*/  SHF.R.U32.HI R5, RZ, 0x3, R5 ;  /* 0x00000003ff057819 */ /* 0x000fca0000011605 */
[----:B------:R-:W-:-:S05]  /*2670*/  IMAD R0, R5, -0xf, R0 ;  /* 0xfffffff105007824 */ /* 0x000fca00078e0200 */
[----:B------:R-:W-:-:S05]  /*2680*/  LEA R0, R0, UR42, 0x3 ;  /* 0x0000002a00007c11 */ /* 0x000fca000f8e18ff */
[----:B------:R-:W-:-:S05]  /*2690*/  VIADD R0, R0, 0x78 ;  /* 0x0000007800007836 */ /* 0x000fca0000000000 */
[----:B------:R-:W-:-:S04]  /*26a0*/  PRMT R0, RZ, 0x654, R0 ;  /* 0x00000654ff007816 */ /* 0x000fc80000000000 */
[----:B------:R4:W-:Y:S01]  /*26b0*/  SYNCS.ARRIVE.TRANS64.RED.A1T0 RZ, [R0+URZ], RZ ;  /* 0x000000ff00ff79a7 */ /* 0x0009e2000810043f */
[----:B------:R-:W-:Y:S05]  /*26c0*/  @P0 BRA `(.L_x_27) ;  /* 0x0000000000040947 */ /* 0x000fea0003800000 */
[----:B------:R-:W-:Y:S01]  /*26d0*/  BPT.TRAP 0x1 ;  /* 0x000000040000795c */ /* 0x000fe20000300000 */
.L_x_27:
[----:B------:R-:W0:Y:S01]  /*26e0*/  S2R R6, SR_TID.X ;  /* 0x0000000000067919 */ /* 0x000e220000002100 */
[----:B------:R-:W-:Y:S02]  /*26f0*/  UIMAD UR43, UR43, 0xe0, URZ ;  /* 0x000000e02b2b78a4 */ /* 0x000fe4000f8e023f */
[----:B------:R-:W-:Y:S01]  /*2700*/  USHF.R.S32.HI UR10, URZ, 0x1f, UR40 ;  /* 0x0000001f3f0a7899 */ /* 0x000fe20008011428 */
[----:B----4-:R-:W4:Y:S01]  /*2710*/  S2R R0, SR_TID.X ;  /* 0x0000000000007919 */ /* 0x010f220000002100 */
[----:B------:R-:W-:Y:S01]  /*2720*/  ULDC.64 UR8, c[0x0][0x5d0] ;  /* 0x0001740000087ab9 */ /* 0x000fe20000000a00 */
[----:B------:R-:W-:Y:S01]  /*2730*/  UIMAD.WIDE UR6, UR44, 0x100, URZ ;  /* 0x000001002c0678a5 */ /* 0x000fe2000f8e023f */
[----:B------:R-:W-:Y:S01]  /*2740*/  IMAD.U32 R19, RZ, RZ, UR43 ;  /* 0x0000002bff137e24 */ /* 0x000fe2000f8e00ff */
[----:B------:R-:W-:Y:S02]  /*2750*/  UIMAD UR4, UR10, UR8, URZ ;  /* 0x000000080a0472a4 */ /* 0x000fe4000f8e023f */
[----:B------:R-:W-:Y:S01]  /*2760*/  IMAD.U32 R9, RZ, RZ, UR8 ;  /* 0x00000008ff097e24 */ /* 0x000fe2000f8e00ff */
[----:B------:R-:W-:-:S02]  /*2770*/  USHF.L.U32 UR44, UR44, 0x8, URZ ;  /* 0x000000082c2c7899 */ /* 0x000fc4000800063f */
[----:B------:R-:W-:Y:S01]  /*2780*/  UIMAD UR4, UR40, UR9, UR4 ;  /* 0x00000009280472a4 */ /* 0x000fe2000f8e0204 */
[----:B------:R-:W-:Y:S01]  /*2790*/  ULDC UR8, c[0x0][0x284] ;  /* 0x0000a10000087ab9 */ /* 0x000fe20000000800 */
[----:B------:R-:W-:Y:S02]  /*27a0*/  UIADD3 UR37, UR41, UR37, URZ ;  /* 0x0000002529257290 */ /* 0x000fe4000fffe03f */
[----:B------:R-:W-:Y:S02]  /*27b0*/  UISETP.GE.U32.AND UP2, UPT, UR41, 0xf, UPT ;  /* 0x0000000f2900788c */ /* 0x000fe4000bf46070 */
[----:B------:R-:W-:-:S04]  /*27c0*/  UISETP.GT.U32.AND UP1, UPT, UR37, 0xe, UPT ;  /* 0x0000000e2500788c */ /* 0x000fc8000bf24070 */
[----:B------:R-:W-:Y:S01]  /*27d0*/  UISETP.LT.U32.AND UP1, UPT, UR41, 0xf, UP1 ;  /* 0x0000000f2900788c */ /* 0x000fe20008f21070 */
[C---:B0-----:R-:W-:Y:S01]  /*27e0*/  IMAD.SHL.U32 R18, R6.reuse, 0x2, RZ ;  /* 0x0000000206127824 */ /* 0x041fe200078e00ff */
[----:B-12---:R-:W-:Y:S02]  /*27f0*/  LOP3.LUT R4, R6, 0x60, RZ, 0xc0, !PT ;  /* 0x0000006006047812 */ /* 0x006fe400078ec0ff */
[----:B----4-:R-:W-:Y:S02]  /*2800*/  SHF.R.U32.HI R3, RZ, 0x7, R0 ;  /* 0x00000007ff037819 */ /* 0x010fe40000011600 */
[----:B------:R-:W-:Y:S02]  /*2810*/  LOP3.LUT R18, R19, 0x6, R18, 0xf8, !PT ;  /* 0x0000000613127812 */ /* 0x000fe400078ef812 */
[----:B------:R-:W-:Y:S02]  /*2820*/  LOP3.LUT R3, R3, 0x1, RZ, 0xc0, !PT ;  /* 0x0000000103037812 */ /* 0x000fe400078ec0ff */
[----:B------:R-:W-:-:S02]  /*2830*/  SHF.R.U32.HI R0, RZ, 0x2, R6 ;  /* 0x00000002ff007819 */ /* 0x000fc40000011606 */
[----:B------:R-:W-:Y:S01]  /*2840*/  SHF.R.S32.HI R19, RZ, 0x1f, R18 ;  /* 0x0000001fff137819 */ /* 0x000fe20000011412 */
[----:B------:R-:W-:Y:S01]  /*2850*/  IMAD.SHL.U32 R7, R3, 0x40, RZ ;  /* 0x0000004003077824 */ /* 0x000fe200078e00ff */
[----:B------:R-:W-:Y:S02]  /*2860*/  LOP3.LUT R0, R0, 0x7, RZ, 0xc0, !PT ;  /* 0x0000000700007812 */ /* 0x000fe400078ec0ff */
[----:B------:R-:W-:Y:S01]  /*2870*/  SHF.R.U32.HI R5, RZ, 0x1, R4 ;  /* 0x00000001ff057819 */ /* 0x000fe20000011604 */
[----:B------:R-:W-:Y:S01]  /*2880*/  IMAD.WIDE.U32 R8, R9, UR40, R18 ;  /* 0x0000002809087c25 */ /* 0x000fe2000f8e0012 */
[--C-:B------:R-:W-:Y:S02]  /*2890*/  LOP3.LUT R234, R7, 0x40, R0.reuse, 0xe2, !PT ;  /* 0x0000004007ea7812 */ /* 0x100fe400078ee200 */
[----:B------:R-:W-:Y:S01]  /*28a0*/  IADD3 R0, RZ, -R5, -R0 ;  /* 0x80000005ff007210 */ /* 0x000fe20007ffe800 */
[----:B------:R-:W-:Y:S01]  /*28b0*/  VIADD R9, R9, UR4 ;  /* 0x0000000409097c36 */ /* 0x000fe20008000000 */
[----:B------:R-:W-:Y:S01]  /*28c0*/  ULDC UR4, c[0x0][0x288] ;  /* 0x0000a20000047ab9 */ /* 0x000fe20000000800 */
[----:B------:R-:W-:Y:S01]  /*28d0*/  IMAD.MOV.U32 R4, RZ, RZ, -0x2 ;  /* 0xfffffffeff047424 */ /* 0x000fe200078e00ff */
[----:B------:R-:W-:Y:S01]  /*28e0*/  UISETP.GE.AND UP0, UPT, UR43, UR4, UPT ;  /* 0x000000042b00728c */ /* 0x000fe2000bf06270 */
[----:B------:R-:W-:Y:S01]  /*28f0*/  IMAD R3, R3, -0x40, R0 ;  /* 0xffffffc003037824 */ /* 0x000fe200078e0200 */
[----:B------:R-:W-:Y:S01]  /*2900*/  LOP3.LUT R234, R234, UR6, R5, 0xfe, !PT ;  /* 0x00000006eaea7c12 */ /* 0x000fe2000f8efe05 */
[----:B------:R-:W-:Y:S01]  /*2910*/  IMAD.U32 R0, RZ, RZ, UR8 ;  /* 0x00000008ff007e24 */ /* 0x000fe2000f8e00ff */
[----:B------:R-:W-:-:S02]  /*2920*/  UISETP.GE.OR UP0, UPT, UR44, UR8, UP0 ;  /* 0x000000082c00728c */ /* 0x000fc40008706670 */
[----:B------:R-:W-:Y:S02]  /*2930*/  USEL UR8, URZ, 0x1, !UP1 ;  /* 0x000000013f087887 */ /* 0x000fe4000c800000 */
[----:B------:R-:W-:Y:S01]  /*2940*/  IADD3 R3, R0, -UR44, R3 ;  /* 0x8000002c00037c10 */ /* 0x000fe2000fffe003 */
[----:B------:R-:W-:Y:S01]  /*2950*/  UMOV UR44, 0xffffffff ;  /* 0xffffffff002c7882 */ /* 0x000fe20000000000 */
[----:B------:R-:W-:Y:S01]  /*2960*/  LOP3.LUT R0, R6, 0x3, RZ, 0xc0, !PT ;  /* 0x0000000306007812 */ /* 0x000fe200078ec0ff */
[----:B------:R-:W-:Y:S01]  /*2970*/  ULOP3.LUT UR36, UR36, UR8, URZ, 0x3c, !UPT ;  /* 0x0000000824247292 */ /* 0x000fe2000f8e3c3f */
[----:B------:R-:W-:-:S03]  /*2980*/  PLOP3.LUT P0, PT, PT, PT, UP0, 0x80, 0x0 ;  /* 0x000000000000781c */ /* 0x000fc60003f0f008 */
[----:B------:R-:W-:Y:S01]  /*2990*/  IMAD R0, R0, R4, UR4 ;  /* 0x0000000400007e24 */ /* 0x000fe2000f8e0204 */
[----:B------:R-:W-:-:S03]  /*29a0*/  UIMAD.WIDE.U32 UR4, UR37, -0x77777777, URZ ;  /* 0x88888889250478a5 */ /* 0x000fc6000f8e003f */
[----:B------:R-:W-:Y:S01]  /*29b0*/  VIADD R0, R0, -UR43 ;  /* 0x8000002b00007c36 */ /* 0x000fe20008000000 */
[----:B------:R-:W-:-:S04]  /*29c0*/  USHF.R.U32.HI UR4, URZ, 0x3, UR5 ;  /* 0x000000033f047899 */ /* 0x000fc80008011605 */
[----:B------:R-:W-:Y:S02]  /*29d0*/  UIMAD UR37, UR4, -0xf, UR37 ;  /* 0xfffffff1042578a4 */ /* 0x000fe4000f8e0225 */
[----:B------:R-:W-:Y:S01]  /*29e0*/  @UP2 ULOP3.LUT UR36, UR36, 0x1, UR4, 0x78, !UPT ;  /* 0x0000000124242892 */ /* 0x000fe2000f8e7804 */
[----:B------:R-:W-:Y:S11]  /*29f0*/  @P0 BRA `(.L_x_29) ;  /* 0x000000dc00b80947 */ /* 0x000ff60003800000 */
[----:B-----5:R-:W-:Y:S01]  /*2a00*/  FSETP.NEU.AND P2, PT, R16, RZ, PT ;  /* 0x000000ff1000720b */ /* 0x020fe20003f4d000 */
[----:B------:R-:W-:Y:S01]  /*2a10*/  ULDC.64 UR8, c[0x0][0x5c8] ;  /* 0x0001720000087ab9 */ /* 0x000fe20000000a00 */
[----:B------:R-:W-:Y:S01]  /*2a20*/  ISETP.GT.AND P0, PT, R0, RZ, PT ;  /* 0x000000ff0000720c */ /* 0x000fe20003f04270 */
[----:B------:R-:W-:Y:S01]  /*2a30*/  UIMAD UR4, UR7, UR8, URZ ;  /* 0x00000008070472a4 */ /* 0x000fe2000f8e023f */
[----:B------:R-:W-:Y:S01]  /*2a40*/  IMAD.U32 R4, RZ, RZ, UR9 ;  /* 0x00000009ff047e24 */ /* 0x000fe2000f8e00ff */
[----:B------:R-:W-:Y:S01]  /*2a50*/  BSSY B0, `(.L_x_29) ;  /* 0x0000de8000007945 */ /* 0x000fe20003800000 */
[----:B------:R-:W-:Y:S01]  /*2a60*/  IMAD.WIDE.U32 R8, R234, UR8, R8 ;  /* 0x00000008ea087c25 */ /* 0x000fe2000f8e0008 */
[----:B------:R-:W-:-:S03]  /*2a70*/  ISETP.GT.AND P1, PT, R3, RZ, P0 ;  /* 0x000000ff0300720c */ /* 0x000fc60000724270 */
[----:B------:R-:W-:-:S04]  /*2a80*/  IMAD R4, R234, R4, UR4 ;  /* 0x00000004ea047e24 */ /* 0x000fc8000f8e0204 */
[----:B------:R-:W-:Y:S01]  /*2a90*/  IMAD.IADD R11, R9, 0x1, R4 ;  /* 0x00000001090b7824 */ /* 0x000fe200078e0204 */
[----:B------:R-:W-:Y:S06]  /*2aa0*/  @!P2 BRA `(.L_x_30) ;  /* 0x0000009c004ca947 */ /* 0x000fec0003800000 */
[----:B------:R-:W0:Y:S01]  /*2ab0*/  LDC.64 R22, c[0x0][0x5b8] ;  /* 0x00016e00ff167b82 */ /* 0x000e220000000a00 */
[----:B------:R-:W-:-:S07]  /*2ac0*/  ULDC.64 UR4, c[0x0][0x5c0] ;  /* 0x0001700000047ab9 */ /* 0x000fce0000000a00 */
[----:B------:R-:W1:Y:S08]  /*2ad0*/  LDC.64 R14, c[0x0][0x5b0] ;  /* 0x00016c00ff0e7b82 */ /* 0x000e700000000a00 */
[----:B------:R-:W2:Y:S01]  /*2ae0*/  LDC.64 R12, c[0x0][0x5a8] ;  /* 0x00016a00ff0c7b82 */ /* 0x000ea20000000a00 */
[C---:B0-----:R-:W-:Y:S02]  /*2af0*/  IMAD R4, R22.reuse, UR10, RZ ;  /* 0x0000000a16047c24 */ /* 0x041fe4000f8e02ff */
[----:B------:R-:W-:-:S04]  /*2b00*/  IMAD.WIDE.U32 R232, R22, UR40, R18 ;  /* 0x0000002816e87c25 */ /* 0x000fc8000f8e0012 */
[----:B------:R-:W-:Y:S02]  /*2b10*/  IMAD R235, R23, UR40, R4 ;  /* 0x0000002817eb7c24 */ /* 0x000fe4000f8e0204 */
[----:B-1----:R-:W-:Y:S02]  /*2b20*/  IMAD R10, R14, UR7, RZ ;  /* 0x000000070e0a7c24 */ /* 0x002fe4000f8e02ff */
[----:B------:R-:W-:Y:S01]  /*2b30*/  IMAD.IADD R21, R233, 0x1, R235 ;  /* 0x00000001e9157824 */ /* 0x000fe200078e02eb */
[----:B------:R-:W-:Y:S01]  /*2b40*/  STL [R1+0x48], R235 ;  /* 0x000048eb01007387 */ /* 0x000fe20000100800 */
[----:B------:R-:W-:Y:S02]  /*2b50*/  IMAD.MOV.U32 R20, RZ, RZ, R232 ;  /* 0x000000ffff147224 */ /* 0x000fe400078e00e8 */
[C---:B------:R-:W-:Y:S02]  /*2b60*/  IMAD R10, R234.reuse, R15, R10 ;  /* 0x0000000fea0a7224 */ /* 0x040fe400078e020a */
[----:B------:R-:W-:-:S04]  /*2b70*/  IMAD.WIDE.U32 R4, R234, R14, R20 ;  /* 0x0000000eea047225 */ /* 0x000fc800078e0014 */
[----:B------:R-:W-:Y:S01]  /*2b80*/  IMAD.IADD R5, R5, 0x1, R10 ;  /* 0x0000000105057824 */ /* 0x000fe200078e020a */
[----:B--2---:R-:W-:-:S04]  /*2b90*/  LEA R6, P2, R4, R12, 0x1 ;  /* 0x0000000c04067211 */ /* 0x004fc800078408ff */
[----:B------:R-:W-:Y:S02]  /*2ba0*/  LEA.HI.X R7, R4, R13, R5, 0x1, P2 ;  /* 0x0000000d04077211 */ /* 0x000fe400010f0c05 */
[----:B------:R-:W2:Y:S04]  /*2bb0*/  LDL.LU R5, [R1] ;  /* 0x0000000001057983 */ /* 0x000ea80000300800 */
[----:B------:R0:W4:Y:S01]  /*2bc0*/  @P1 LDG.E.LTC128B.U16 R23, desc[UR46][R6.64] ;  /* 0x0000002e06171981 */ /* 0x000122000c1e1520 */
[----:B------:R-:W-:Y:S01]  /*2bd0*/  ISETP.GT.AND P3, PT, R0, 0x1, PT ;  /* 0x000000010000780c */ /* 0x000fe20003f64270 */
[----:B------:R-:W-:Y:S01]  /*2be0*/  BSSY B1, `(.L_x_31) ;  /* 0x0000013000017945 */ /* 0x000fe20003800000 */
[----:B---3--:R-:W-:Y:S02]  /*2bf0*/  LOP3.LUT R17, R17, 0xfffffffb, RZ, 0xc0, !PT ;  /* 0xfffffffb11117812 */ /* 0x008fe400078ec0ff */
[----:B0-----:R-:W-:-:S04]  /*2c00*/  LEA R6, P2, R8, UR4, 0x1 ;  /* 0x0000000408067c11 */ /* 0x001fc8000f8408ff */
[----:B------:R-:W-:-:S05]  /*2c10*/  LEA.HI.X R7, R8, UR5, R11, 0x1, P2 ;  /* 0x0000000508077c11 */ /* 0x000fca00090f0c0b */
[----:B------:R-:W-:Y:S01]  /*2c20*/  @P3 LOP3.LUT R17, R17, 0x4, RZ, 0xfc, !PT ;  /* 0x0000000411113812 */ /* 0x000fe200078efcff */
[----:B----4-:R-:W-:-:S05]  /*2c30*/  HADD2.F32 R4, -RZ, R23.H0_H0 ;  /* 0x20000017ff047230 */ /* 0x010fca0000004100 */
[----:B------:R-:W-:-:S04]  /*2c40*/  FMUL R4, R4, R16 ;  /* 0x0000001004047220 */ /* 0x000fc80000400000 */
[----:B--2---:R-:W-:-:S05]  /*2c50*/  FFMA R4, R5, R2, R4 ;  /* 0x0000000205047223 */ /* 0x004fca0000000004 */
[----:B------:R-:W-:-:S05]  /*2c60*/  F2FP.F16.F32.PACK_AB R4, RZ, R4 ;  /* 0x00000004ff04723e */ /* 0x000fca00000000ff */
[----:B------:R0:W-:Y:S02]  /*2c70*/  @P1 STG.E.U16 desc[UR46][R6.64], R4 ;  /* 0x0000000406001986 */ /* 0x0001e4000c10152e */
[----:B0-----:R-:W-:-:S04]  /*2c80*/  IMAD.WIDE.U32 R4, R234, R14, R18 ;  /* 0x0000000eea047225 */ /* 0x001fc800078e0012 */
[----:B------:R-:W-:Y:S02]  /*2c90*/  IMAD.IADD R5, R10, 0x1, R5 ;  /* 0x000000010a057824 */ /* 0x000fe400078e0205 */
[----:B------:R-:W-:-:S04]  /*2ca0*/  IMAD.WIDE.U32 R8, R22, UR40, R4 ;  /* 0x0000002816087c25 */ /* 0x000fc8000f8e0004 */
[----:B------:R-:W-:Y:S01]  /*2cb0*/  IMAD.IADD R5, R235, 0x1, R9 ;  /* 0x00000001eb057824 */ /* 0x000fe200078e0209 */
[----:B------:R-:W-:-:S04]  /*2cc0*/  LEA R4, P1, R8, R12, 0x1 ;  /* 0x0000000c08047211 */ /* 0x000fc800078208ff */
[----:B------:R-:W-:Y:S02]  /*2cd0*/  LEA.HI.X R5, R8, R13, R5, 0x1, P1 ;  /* 0x0000000d08057211 */ /* 0x000fe400008f0c05 */
[----:B------:R-:W-:-:S13]  /*2ce0*/  ISETP.GT.AND P1, PT, R3, RZ, P3 ;  /* 0x000000ff0300720c */ /* 0x000fda0001f24270 */
[----:B------:R-:W-:Y:S05]  /*2cf0*/  @!P1 BRA `(.L_x_32) ;  /* 0x0000000000049947 */ /* 0x000fea0003800000 */
[----:B------:R0:W5:Y:S02]  /*2d00*/  LDG.E.LTC128B.U16 R23, desc[UR46][R4.64+0x2] ;  /* 0x0000022e04177981 */ /* 0x000164000c1e1520 */
.L_x_32:
[----:B------:R-:W-:Y:S05]  /*2d10*/  BSYNC B1 ;  /* 0x0000000000017941 */ /* 0x000fea0003800000 */
.L_x_31:
[----:B------:R-:W2:Y:S01]  /*2d20*/  LDL.LU R9, [R1+0x4] ;  /* 0x0000040001097983 */ /* 0x000ea20000300800 */
[----:B-----5:R-:W-:Y:S01]  /*2d30*/  HADD2.F32 R8, -RZ, R23.H0_H0 ;  /* 0x20000017ff087230 */ /* 0x020fe20000004100 */
[C---:B------:R-:W-:Y:S01]  /*2d40*/  SHF.L.U64.HI R237, R14.reuse, 0x3, R15 ;  /* 0x000000030eed7819 */ /* 0x040fe2000001020f */
[----:B------:R-:W-:Y:S01]  /*2d50*/  IMAD.SHL.U32 R236, R14, 0x8, RZ ;  /* 0x000000080eec7824 */ /* 0x000fe200078e00ff */
[----:B------:R1:W-:Y:S02]  /*2d60*/  STL [R1+0x50], R0 ;  /* 0x0000500001007387 */ /* 0x0003e40000100800 */
[----:B------:R-:W-:Y:S02]  /*2d70*/  FMUL R8, R8, R16 ;  /* 0x0000001008087220 */ /* 0x000fe40000400000 */
[----:B-1----:R-:W3:Y:S02]  /*2d80*/  LDL.LU R0, [R1+0x8] ;  /* 0x0000080001007983 */ /* 0x002ee40000300800 */
[----:B--2---:R-:W-:-:S05]  /*2d90*/  FFMA R8, R9, R2, R8 ;  /* 0x0000000209087223 */ /* 0x004fca0000000008 */
[----:B------:R-:W-:-:S05]  /*2da0*/  F2FP.F16.F32.PACK_AB R8, RZ, R8 ;  /* 0x00000008ff08723e */ /* 0x000fca00000000ff */
[----:B------:R1:W-:Y:S01]  /*2db0*/  @P1 STG.E.U16 desc[UR46][R6.64+0x2], R8 ;  /* 0x0000020806001986 */ /* 0x0003e2000c10152e */
[----:B------:R-:W-:Y:S01]  /*2dc0*/  ISETP.GT.AND P1, PT, R3, 0x8, P0 ;  /* 0x000000080300780c */ /* 0x000fe20000724270 */
[----:B-1----:R-:W-:-:S04]  /*2dd0*/  IMAD.WIDE.U32 R8, R234, R14, R236 ;  /* 0x0000000eea087225 */ /* 0x002fc800078e00ec */
[----:B------:R-:W-:Y:S01]  /*2de0*/  IMAD.IADD R235, R10, 0x1, R9 ;  /* 0x000000010aeb7824 */ /* 0x000fe200078e0209 */
[----:B------:R-:W-:-:S05]  /*2df0*/  IADD3 R9, P2, R232, R8, RZ ;  /* 0x00000008e8097210 */ /* 0x000fca0007f5e0ff */
[----:B------:R-:W-:Y:S01]  /*2e00*/  IMAD.X R11, R235, 0x1, R21, P2 ;  /* 0x00000001eb0b7824 */ /* 0x000fe200010e0615 */
[----:B------:R-:W-:-:S04]  /*2e10*/  LEA R10, P2, R9, R12, 0x1 ;  /* 0x0000000c090a7211 */ /* 0x000fc800078408ff */
[----:B------:R-:W-:Y:S02]  /*2e20*/  LEA.HI.X R11, R9, R13, R11, 0x1, P2 ;  /* 0x0000000d090b7211 */ /* 0x000fe400010f0c0b */
[----:B------:R-:W2:Y:S04]  /*2e30*/  LDL R9, [R1+0x48] ;  /* 0x0000480001097983 */ /* 0x000ea80000100800 */
[----:B------:R1:W4:Y:S02]  /*2e40*/  @P1 LDG.E.LTC128B.U16 R23, desc[UR46][R10.64] ;  /* 0x0000002e0a171981 */ /* 0x000324000c1e1520 */
[----:B-1----:R-:W-:-:S05]  /*2e50*/  IADD3 R10, P2, R18, R8, RZ ;  /* 0x00000008120a7210 */ /* 0x002fca0007f5e0ff */
[----:B------:R-:W-:Y:S02]  /*2e60*/  IMAD.X R11, R19, 0x1, R235, P2 ;  /* 0x00000001130b7824 */ /* 0x000fe400010e06eb */
[----:B------:R-:W-:-:S03]  /*2e70*/  IMAD.WIDE.U32 R10, R22, UR40, R10 ;  /* 0x00000028160a7c25 */ /* 0x000fc6000f8e000a */
[----:B------:R-:W-:Y:S01]  /*2e80*/  LEA R8, P2, R10, R12, 0x1 ;  /* 0x0000000c0a087211 */ /* 0x000fe200078408ff */
[----:B------:R-:W-:Y:S02]  /*2e90*/  IMAD.U32 R235, RZ, RZ, UR9 ;  /* 0x00000009ffeb7e24 */ /* 0x000fe4000f8e00ff */
[----:B--2---:R-:W-:-:S05]  /*2ea0*/  IMAD.IADD R9, R9, 0x1, R11 ;  /* 0x0000000109097824 */ /* 0x004fca00078e020b */
[----:B------:R-:W-:Y:S01]  /*2eb0*/  LEA.HI.X R9, R10, R13, R9, 0x1, P2 ;  /* 0x0000000d0a097211 */ /* 0x000fe200010f0c09 */
[----:B----4-:R-:W-:-:S05]  /*2ec0*/  HADD2.F32 R10, -RZ, R23.H0_H0 ;  /* 0x20000017ff0a7230 */ /* 0x010fca0000004100 */
[----:B------:R-:W-:-:S04]  /*2ed0*/  FMUL R10, R10, R16 ;  /* 0x000000100a0a7220 */ /* 0x000fc80000400000 */
[----:B---3--:R-:W-:Y:S01]  /*2ee0*/  FFMA R11, R0, R2, R10 ;  /* 0x00000002000b7223 */ /* 0x008fe2000000000a */
[----:B------:R-:W-:-:S04]  /*2ef0*/  IMAD.U32 R0, RZ, RZ, UR8 ;  /* 0x00000008ff007e24 */ /* 0x000fc8000f8e00ff */
[----:B------:R-:W-:Y:S02]  /*2f00*/  F2FP.F16.F32.PACK_AB R11, RZ, R11 ;  /* 0x0000000bff0b723e */ /* 0x000fe400000000ff */
[--C-:B------:R-:W-:Y:S02]  /*2f10*/  SHF.L.U64.HI R0, R0, 0x4, R235.reuse ;  /* 0x0000000400007819 */ /* 0x100fe400000102eb */
[----:B------:R-:W-:-:S03]  /*2f20*/  PRMT R235, R11, 0x7610, R235 ;  /* 0x000076100beb7816 */ /* 0x000fc600000000eb */
[----:B------:R1:W-:Y:S04]  /*2f30*/  STL [R1+0x8], R0 ;  /* 0x0000080001007387 */ /* 0x0003e80000100800 */
[----:B-1----:R1:W5:Y:S04]  /*2f40*/  LDL.LU R0, [R1+0x50] ;  /* 0x0000500001007983 */ /* 0x0023680000300800 */
[----:B------:R-:W2:Y:S01]  /*2f50*/  LDL R11, [R1+0x8] ;  /* 0x00000800010b7983 */ /* 0x000ea20000100800 */
[----:B------:R-:W-:-:S04]  /*2f60*/  IMAD.U32 R10, RZ, RZ, UR8 ;  /* 0x00000008ff0a7e24 */ /* 0x000fc8000f8e00ff */
[----:B------:R-:W-:-:S05]  /*2f70*/  IMAD.SHL.U32 R10, R10, 0x10, RZ ;  /* 0x000000100a0a7824 */ /* 0x000fca00078e00ff */
[----:B------:R-:W-:Y:S02]  /*2f80*/  IADD3 R10, P2, R10, R6, RZ ;  /* 0x000000060a0a7210 */ /* 0x000fe40007f5e0ff */
[----:B------:R-:W-:Y:S01]  /*2f90*/  ISETP.GT.AND P3, PT, R3, 0x8, P3 ;  /* 0x000000080300780c */ /* 0x000fe20001f64270 */
[----:B------:R-:W-:Y:S02]  /*2fa0*/  BSSY B1, `(.L_x_33) ;  /* 0x0000005000017945 */ /* 0x000fe40003800000 */
[----:B--2---:R-:W-:-:S05]  /*2fb0*/  IMAD.X R11, R11, 0x1, R7, P2 ;  /* 0x000000010b0b7824 */ /* 0x004fca00010e0607 */
[----:B------:R1:W-:Y:S05]  /*2fc0*/  @P1 STG.E.U16 desc[UR46][R10.64], R235 ;  /* 0x000000eb0a001986 */ /* 0x0003ea000c10152e */
[----:B------:R-:W-:Y:S05]  /*2fd0*/  @!P3 BRA `(.L_x_34) ;  /* 0x000000000004b947 */ /* 0x000fea0003800000 */
[----:B------:R2:W5:Y:S02]  /*2fe0*/  LDG.E.LTC128B.U16 R23, desc[UR46][R8.64+0x2] ;  /* 0x0000022e08177981 */ /* 0x000564000c1e1520 */
.L_x_34:
[----:B------:R-:W-:Y:S05]  /*2ff0*/  BSYNC B1 ;  /* 0x0000000000017941 */ /* 0x000fea0003800000 */
.L_x_33:
[----:B------:R0:W-:Y:S04]  /*3000*/  STL [R1+0x50], R4 ;  /* 0x0000500401007387 */ /* 0x0001e80000100800 */
[----:B0-----:R-:W3:Y:S01]  /*3010*/  LDL.LU R4, [R1+0xc] ;  /* 0x00000c0001047983 */ /* 0x001ee20000300800 */
[----:B-1---5:R-:W-:-:S05]  /*3020*/  HADD2.F32 R235, -RZ, R23.H0_H0 ;  /* 0x20000017ffeb7230 */ /* 0x022fca0000004100 */
[----:B------:R-:W-:Y:S01]  /*3030*/  FMUL R235, R235, R16 ;  /* 0x00000010ebeb7220 */ /* 0x000fe20000400000 */
[----:B------:R-:W-:-:S04]  /*3040*/  ISETP.GT.AND P4, PT, R0, 0x8, PT ;  /* 0x000000080000780c */ /* 0x000fc80003f84270 */
[----:B------:R-:W-:Y:S01]  /*3050*/  ISETP.GT.AND P1, PT, R3, RZ, P4 ;  /* 0x000000ff0300720c */ /* 0x000fe20002724270 */
[----:B---3--:R-:W-:Y:S02]  /*3060*/  FFMA R235, R4, R2, R235 ;  /* 0x0000000204eb7223 */ /* 0x008fe400000000eb */
[----:B------:R0:W5:Y:S01]  /*3070*/  LDL.LU R4, [R1+0x50] ;  /* 0x0000500001047983 */ /* 0x0001620000300800 */
[----:B------:R-:W-:Y:S01]  /*3080*/  LOP3.LUT R17, R17, 0xfffffffd, RZ, 0xc0, !PT ;  /* 0xfffffffd11117812 */ /* 0x000fe200078ec0ff */
[----:B------:R-:W-:Y:S01]  /*3090*/  BSSY B1, `(.L_x_35) ;  /* 0x0000006000017945 */ /* 0x000fe20003800000 */
[----:B------:R-:W-:-:S03]  /*30a0*/  F2FP.F16.F32.PACK_AB R235, RZ, R235 ;  /* 0x000000ebffeb723e */ /* 0x000fc600000000ff */
[----:B------:R-:W-:Y:S02]  /*30b0*/  @P4 LOP3.LUT R17, R17, 0x2, RZ, 0xfc, !PT ;  /* 0x0000000211114812 */ /* 0x000fe400078efcff */
[----:B------:R0:W-:Y:S02]  /*30c0*/  @P3 STG.E.U16 desc[UR46][R10.64+0x2], R235 ;  /* 0x000002eb0a003986 */ /* 0x0001e4000c10152e */
[----:B------:R-:W-:Y:S05]  /*30d0*/  @!P1 BRA `(.L_x_36) ;  /* 0x0000000000049947 */ /* 0x000fea0003800000 */
[----:B-----5:R1:W5:Y:S02]  /*30e0*/  LDG.E.LTC128B.U16 R23, desc[UR46][R4.64+0x10] ;  /* 0x0000102e04177981 */ /* 0x020364000c1e1520 */
.L_x_36:
[----:B------:R-:W-:Y:S05]  /*30f0*/  BSYNC B1 ;  /* 0x0000000000017941 */ /* 0x000fea0003800000 */
.L_x_35:
[----:B-----5:R1:W-:Y:S04]  /*3100*/  STL [R1+0x50], R4 ;  /* 0x0000500401007387 */ /* 0x0203e80000100800 */
[----:B-1----:R-:W3:Y:S01]  /*3110*/  LDL.LU R4, [R1+0x10] ;  /* 0x0000100001047983 */ /* 0x002ee20000300800 */
[----:B0-----:R-:W-:-:S05]  /*3120*/  HADD2.F32 R235, -RZ, R23.H0_H0 ;  /* 0x20000017ffeb7230 */ /* 0x001fca0000004100 */
        /* <DEDUP_REMOVED lines=12> */
.L_x_38:
[----:B------:R-:W-:Y:S05]  /*31f0*/  BSYNC B1 ;  /* 0x0000000000017941 */ /* 0x000fea0003800000 */
.L_x_37:
[----:B------:R3:W-:Y:S04]  /*3200*/  STL [R1+0x50], R0 ;  /* 0x0000500001007387 */ /* 0x0007e80000100800 */
[----:B---3--:R-:W3:Y:S01]  /*3210*/  LDL.LU R0, [R1+0x14] ;  /* 0x0000140001007983 */ /* 0x008ee20000300800 */
[----:B0----5:R-:W-:-:S05]  /*3220*/  HADD2.F32 R235, -RZ, R23.H0_H0 ;  /* 0x20000017ffeb7230 */ /* 0x021fca0000004100 */
[----:B------:R-:W-:Y:S01]  /*3230*/  FMUL R235, R235, R16 ;  /* 0x00000010ebeb7220 */ /* 0x000fe20000400000 */
[----:B------:R-:W-:-:S03]  /*3240*/  ISETP.GT.AND P3, PT, R3, 0x8, P4 ;  /* 0x000000080300780c */ /* 0x000fc60002764270 */
[----:B---3--:R-:W-:Y:S02]  /*3250*/  FFMA R235, R0, R2, R235 ;  /* 0x0000000200eb7223 */ /* 0x008fe400000000eb */
[----:B------:R0:W5:Y:S01]  /*3260*/  LDL.LU R0, [R1+0x50] ;  /* 0x0000500001007983 */ /* 0x0001620000300800 */
[----:B------:R-:W-:Y:S02]  /*3270*/  BSSY B1, `(.L_x_39) ;  /* 0x0000005000017945 */ /* 0x000fe40003800000 */
[----:B------:R-:W-:-:S05]  /*3280*/  F2FP.F16.F32.PACK_AB R235, RZ, R235 ;  /* 0x000000ebffeb723e */ /* 0x000fca00000000ff */
[----:B------:R0:W-:Y:S01]  /*3290*/  @P2 STG.E.U16 desc[UR46][R6.64+0x12], R235 ;  /* 0x000012eb06002986 */ /* 0x0001e2000c10152e */
[----:B------:R-:W-:Y:S05]  /*32a0*/  @!P3 BRA `(.L_x_40) ;  /* 0x000000000004b947 */ /* 0x000fea0003800000 */
[----:B------:R3:W5:Y:S02]  /*32b0*/  LDG.E.LTC128B.U16 R23, desc[UR46][R8.64+0x10] ;  /* 0x0000102e08177981 */ /* 0x000764000c1e1520 */
.L_x_40:
[----:B------:R-:W-:Y:S05]  /*32c0*/  BSYNC B1 ;  /* 0x0000000000017941 */ /* 0x000fea0003800000 */
.L_x_39:
[----:B-----5:R4:W-:Y:S04]  /*32d0*/  STL [R1+0x50], R0 ;  /* 0x0000500001007387 */ /* 0x0209e80000100800 */
[----:B----4-:R-:W4:Y:S01]  /*32e0*/  LDL.LU R0, [R1+0x18] ;  /* 0x0000180001007983 */ /* 0x010f220000300800 */
[----:B0-----:R-:W-:-:S05]  /*32f0*/  HADD2.F32 R235, -RZ, R23.H0_H0 ;  /* 0x20000017ffeb7230 */ /* 0x001fca0000004100 */
[----:B------:R-:W-:Y:S01]  /*3300*/  FMUL R235, R235, R16 ;  /* 0x00000010ebeb7220 */ /* 0x000fe20000400000 */
[----:B------:R-:W-:-:S03]  /*3310*/  ISETP.GT.AND P1, PT, R3, 0x8, P6 ;  /* 0x000000080300780c */ /* 0x000fc60003724270 */
[----:B----4-:R-:W-:Y:S02]  /*3320*/  FFMA R235, R0, R2, R235 ;  /* 0x0000000200eb7223 */ /* 0x010fe400000000eb */
[----:B------:R0:W5:Y:S01]  /*3330*/  LDL.LU R0, [R1+0x50] ;  /* 0x0000500001007983 */ /* 0x0001620000300800 */
[----:B------:R-:W-:Y:S02]  /*3340*/  BSSY B1, `(.L_x_41) ;  /* 0x0000005000017945 */ /* 0x000fe40003800000 */
[----:B------:R-:W-:-:S05]  /*3350*/  F2FP.F16.F32.PACK_AB R235, RZ, R235 ;  /* 0x000000ebffeb723e */ /* 0x000fca00000000ff */
[----:B------:R0:W-:Y:S01]  /*3360*/  @P3 STG.E.U16 desc[UR46][R10.64+0x10], R235 ;  /* 0x000010eb0a003986 */ /* 0x0001e2000c10152e */
[----:B------:R-:W-:Y:S05]  /*3370*/  @!P1 BRA `(.L_x_42) ;  /* 0x0000000000049947 */ /* 0x000fea0003800000 */
[----:B------:R4:W5:Y:S02]  /*3380*/  LDG.E.LTC128B.U16 R23, desc[UR46][R8.64+0x12] ;  /* 0x0000122e08177981 */ /* 0x000964000c1e1520 */
.L_x_42:
[----:B------:R-:W-:Y:S05]  /*3390*/  BSYNC B1 ;  /* 0x0000000000017941 */ /* 0x000fea0003800000 */
.L_x_41:
[----:B------:R1:W-:Y:S04]  /*33a0*/  STL [R1+0x50], R4 ;  /* 0x0000500401007387 */ /* 0x0003e80000100800 */
[----:B-1----:R-:W2:Y:S01]  /*33b0*/  LDL.LU R4, [R1+0x1c] ;  /* 0x00001c0001047983 */ /* 0x002ea20000300800 */
[----:B0----5:R-:W-:-:S05]  /*33c0*/  HADD2.F32 R235, -RZ, R23.H0_H0 ;  /* 0x20000017ffeb7230 */ /* 0x021fca0000004100 */
[----:B------:R-:W-:Y:S01]  /*33d0*/  FMUL R235, R235, R16 ;  /* 0x00000010ebeb7220 */ /* 0x000fe20000400000 */
[----:B------:R-:W-:-:S04]  /*33e0*/  ISETP.GT.AND P4, PT, R0, 0x10, PT ;  /* 0x000000100000780c */ /* 0x000fc80003f84270 */
[----:B------:R-:W-:Y:S01]  /*33f0*/  ISETP.GT.AND P2, PT, R3, RZ, P4 ;  /* 0x000000ff0300720c */ /* 0x000fe20002744270 */
[----:B--2---:R-:W-:Y:S02]  /*3400*/  FFMA R235, R4, R2, R235 ;  /* 0x0000000204eb7223 */ /* 0x004fe400000000eb */
[----:B------:R0:W5:Y:S01]  /*3410*/  LDL.LU R4, [R1+0x50] ;  /* 0x0000500001047983 */ /* 0x0001620000300800 */
[----:B------:R-:W-:Y:S02]  /*3420*/  BSSY B1, `(.L_x_43) ;  /* 0x0000005000017945 */ /* 0x000fe40003800000 */
[----:B------:R-:W-:-:S05]  /*3430*/  F2FP.F16.F32.PACK_AB R235, RZ, R235 ;  /* 0x000000ebffeb723e */ /* 0x000fca00000000ff */
[----:B------:R0:W-:Y:S02]  /*3440*/  @P1 STG.E.U16 desc[UR46][R10.64+0x12], R235 ;  /* 0x000012eb0a001986 */ /* 0x0001e4000c10152e */
[----:B------:R-:W-:Y:S05]  /*3450*/  @!P2 BRA `(.L_x_44) ;  /* 0x000000000004a947 */ /* 0x000fea0003800000 */
[----:B-----5:R1:W5:Y:S02]  /*3460*/  LDG.E.LTC128B.U16 R23, desc[UR46][R4.64+0x20] ;  /* 0x0000202e04177981 */ /* 0x020364000c1e1520 */
.L_x_44:
[----:B------:R-:W-:Y:S05]  /*3470*/  BSYNC B1 ;  /* 0x0000000000017941 */ /* 0x000fea0003800000 */
.L_x_43:
[----:B-----5:R1:W-:Y:S04]  /*3480*/  STL [R1+0x50], R4 ;  /* 0x0000500401007387 */ /* 0x0203e80000100800 */
[----:B-1----:R-:W2:Y:S01]  /*3490*/  LDL.LU R4, [R1+0x20] ;  /* 0x0000200001047983 */ /* 0x002ea20000300800 */
[----:B0-----:R-:W-:-:S05]  /*34a0*/  HADD2.F32 R235, -RZ, R23.H0_H0 ;  /* 0x20000017ffeb7230 */ /* 0x001fca0000004100 */
        /* <DEDUP_REMOVED lines=10> */
.L_x_46:
[----:B------:R-:W-:Y:S05]  /*3550*/  BSYNC B1 ;  /* 0x0000000000017941 */ /* 0x000fea0003800000 */
.L_x_45:
[----:B------:R2:W-:Y:S04]  /*3560*/  STL [R1+0x50], R0 ;  /* 0x0000500001007387 */ /* 0x0005e80000100800 */
[----:B--2---:R-:W2:Y:S01]  /*3570*/  LDL.LU R0, [R1+0x24] ;  /* 0x0000240001007983 */ /* 0x004ea20000300800 */
[----:B0----5:R-:W-:-:S05]  /*3580*/  HADD2.F32 R235, -RZ, R23.H0_H0 ;  /* 0x20000017ffeb7230 */ /* 0x021fca0000004100 */
[----:B------:R-:W-:-:S04]  /*3590*/  FMUL R235, R235, R16 ;  /* 0x00000010ebeb7220 */ /* 0x000fc80000400000 */
[----:B--2---:R-:W-:Y:S02]  /*35a0*/  FFMA R235, R0, R2, R235 ;  /* 0x0000000200eb7223 */ /* 0x004fe400000000eb */
[----:B------:R0:W5:Y:S01]  /*35b0*/  LDL.LU R0, [R1+0x50] ;  /* 0x0000500001007983 */ /* 0x0001620000300800 */
[----:B------:R-:W-:Y:S02]  /*35c0*/  BSSY B1, `(.L_x_47) ;  /* 0x0000006000017945 */ /* 0x000fe40003800000 */
[----:B------:R-:W-:-:S05]  /*35d0*/  F2FP.F16.F32.PACK_AB R235, RZ, R235 ;  /* 0x000000ebffeb723e */ /* 0x000fca00000000ff */
[----:B------:R0:W-:Y:S01]  /*35e0*/  @P1 STG.E.U16 desc[UR46][R6.64+0x22], R235 ;  /* 0x000022eb06001986 */ /* 0x0001e2000c10152e */
[----:B------:R-:W-:-:S13]  /*35f0*/  ISETP.GT.AND P1, PT, R3, 0x8, P4 ;  /* 0x000000080300780c */ /* 0x000fda0002724270 */
[----:B0-----:R-:W-:Y:S05]  /*3600*/  @!P1 BRA `(.L_x_48) ;  /* 0x0000000000049947 */ /* 0x001fea0003800000 */
[----:B------:R0:W5:Y:S02]  /*3610*/  LDG.E.LTC128B.U16 R23, desc[UR46][R8.64+0x20] ;  /* 0x0000202e08177981 */ /* 0x000164000c1e1520 */
.L_x_48:
[----:B------:R-:W-:Y:S05]  /*3620*/  BSYNC B1 ;  /* 0x0000000000017941 */ /* 0x000fea0003800000 */
.L_x_47:
[----:B-----5:R2:W-:Y:S04]  /*3630*/  STL [R1+0x50], R0 ;  /* 0x0000500001007387 */ /* 0x0205e80000100800 */
[----:B--2---:R-:W2:Y:S01]  /*3640*/  LDL.LU R0, [R1+0x28] ;  /* 0x0000280001007983 */ /* 0x004ea20000300800 */
[----:B------:R-:W-:-:S05]  /*3650*/  HADD2.F32 R235, -RZ, R23.H0_H0 ;  /* 0x20000017ffeb7230 */ /* 0x000fca0000004100 */
[----:B------:R-:W-:Y:S01]  /*3660*/  FMUL R235, R235, R16 ;  /* 0x00000010ebeb7220 */ /* 0x000fe20000400000 */
[----:B------:R-:W-:Y:S03]  /*3670*/  BSSY B1, `(.L_x_49) ;  /* 0x000000a000017945 */ /* 0x000fe60003800000 */
[----:B--2---:R-:W-:Y:S02]  /*3680*/  FFMA R235, R0, R2, R235 ;  /* 0x0000000200eb7223 */ /* 0x004fe400000000eb */
[----:B------:R2:W5:Y:S03]  /*3690*/  LDL.LU R0, [R1+0x50] ;  /* 0x0000500001007983 */ /* 0x0005660000300800 */
[----:B------:R-:W-:Y:S01]  /*36a0*/  F2FP.F16.F32.PACK_AB R235, RZ, R235 ;  /* 0x000000ebffeb723e */ /* 0x000fe200000000ff */
[----:B------:R2:W-:Y:S04]  /*36b0*/  STL.S16 [R1+0xc], R23 ;  /* 0x00000c1701007387 */ /* 0x0005e80000100600 */
[----:B------:R2:W-:Y:S01]  /*36c0*/  @P1 STG.E.U16 desc[UR46][R10.64+0x20], R235 ;  /* 0x000020eb0a001986 */ /* 0x0005e2000c10152e */
[----:B------:R-:W-:-:S13]  /*36d0*/  ISETP.GT.AND P1, PT, R3, 0x8, P3 ;  /* 0x000000080300780c */ /* 0x000fda0001f24270 */
[----:B--2---:R-:W-:Y:S05]  /*36e0*/  @!P1 BRA `(.L_x_50) ;  /* 0x0000000000089947 */ /* 0x004fea0003800000 */
[----:B------:R-:W2:Y:S04]  /*36f0*/  LDG.E.LTC128B.U16 R23, desc[UR46][R8.64+0x22] ;  /* 0x0000222e08177981 */ /* 0x000ea8000c1e1520 */
[----:B--2---:R2:W-:Y:S02]  /*3700*/  STL [R1+0xc], R23 ;  /* 0x00000c1701007387 */ /* 0x0045e40000100800 */
.L_x_50:
[----:B------:R-:W-:Y:S05]  /*3710*/  BSYNC B1 ;  /* 0x0000000000017941 */ /* 0x000fea0003800000 */
.L_x_49:
[----:B--2---:R-:W2:Y:S04]  /*3720*/  LDL R23, [R1+0xc] ;  /* 0x00000c0001177983 */ /* 0x004ea80000100800 */
[----:B------:R-:W3:Y:S04]  /*3730*/  LDL.LU R235, [R1+0x2c] ;  /* 0x00002c0001eb7983 */ /* 0x000ee80000300800 */
[----:B------:R-:W-:Y:S04]  /*3740*/  STL.64 [R1+0x60], R8 ;  /* 0x0000600801007387 */ /* 0x000fe80000100a00 */
[----:B------:R-:W-:Y:S04]  /*3750*/  STL.64 [R1+0x58], R6 ;  /* 0x0000580601007387 */ /* 0x000fe80000100a00 */
[----:B------:R1:W-:Y:S04]  /*3760*/  STL [R1+0x50], R4 ;  /* 0x0000500401007387 */ /* 0x0003e80000100800 */
[----:B-1----:R-:W4:Y:S01]  /*3770*/  LDL.LU R4, [R1+0x48] ;  /* 0x0000480001047983 */ /* 0x002f220000300800 */
[----:B--2---:R-:W-:-:S05]  /*3780*/  HADD2.F32 R23, -RZ, R23.H0_H0 ;  /* 0x20000017ff177230 */ /* 0x004fca0000004100 */
[----:B------:R-:W-:-:S04]  /*3790*/  FMUL R23, R23, R16 ;  /* 0x0000001017177220 */ /* 0x000fc80000400000 */
[----:B---3--:R-:W-:-:S05]  /*37a0*/  FFMA R23, R235, R2, R23 ;  /* 0x00000002eb177223 */ /* 0x008fca0000000017 */
[----:B------:R-:W-:-:S05]  /*37b0*/  F2FP.F16.F32.PACK_AB R23, RZ, R23 ;  /* 0x00000017ff17723e */ /* 0x000fca00000000ff */
[----:B------:R1:W-:Y:S02]  /*37c0*/  @P1 STG.E.U16 desc[UR46][R10.64+0x22], R23 ;  /* 0x000022170a001986 */ /* 0x0003e4000c10152e */
[----:B-1----:R-:W-:-:S05]  /*37d0*/  IADD3 R23, P1, R234, 0x80, RZ ;  /* 0x00000080ea177810 */ /* 0x002fca0007f3e0ff */
[----:B------:R-:W-:Y:S02]  /*37e0*/  IMAD.X R233, RZ, RZ, UR7, P1 ;  /* 0x00000007ffe97e24 */ /* 0x000fe400088e06ff */
[----:B------:R-:W-:-:S04]  /*37f0*/  IMAD.WIDE.U32 R234, R23, R14, R18 ;  /* 0x0000000e17ea7225 */ /* 0x000fc800078e0012 */
[-C--:B------:R-:W-:Y:S02]  /*3800*/  IMAD R233, R233, R14.reuse, RZ ;  /* 0x0000000ee9e97224 */ /* 0x080fe400078e02ff */
[----:B------:R-:W-:-:S04]  /*3810*/  IMAD.WIDE.U32 R6, R23, R14, R236 ;  /* 0x0000000e17067225 */ /* 0x000fc800078e00ec */
[C---:B------:R-:W-:Y:S02]  /*3820*/  IMAD R233, R23.reuse, R15, R233 ;  /* 0x0000000f17e97224 */ /* 0x040fe400078e02e9 */
[----:B------:R-:W-:-:S04]  /*3830*/  IMAD.WIDE.U32 R236, R23, R14, R20 ;  /* 0x0000000e17ec7225 */ /* 0x000fc800078e0014 */
[----:B------:R-:W-:Y:S01]  /*3840*/  IMAD.IADD R15, R233, 0x1, R235 ;  /* 0x00000001e90f7824 */ /* 0x000fe200078e02eb */
[----:B0---4-:R-:W-:Y:S01]  /*3850*/  LEA R8, P1, R236, R12, 0x1 ;  /* 0x0000000cec087211 */ /* 0x011fe200078208ff */
[----:B------:R-:W-:-:S04]  /*3860*/  IMAD.MOV.U32 R14, RZ, RZ, R234 ;  /* 0x000000ffff0e7224 */ /* 0x000fc800078e00ea */
[----:B------:R-:W-:-:S04]  /*3870*/  IMAD.WIDE.U32 R234, R22, UR40, R14 ;  /* 0x0000002816ea7c25 */ /* 0x000fc8000f8e000e */
[----:B------:R-:W-:Y:S02]  /*3880*/  IMAD.IADD R14, R237, 0x1, R233 ;  /* 0x00000001ed0e7824 */ /* 0x000fe400078e02e9 */
[----:B------:R-:W-:-:S03]  /*3890*/  IMAD.IADD R15, R4, 0x1, R235 ;  /* 0x00000001040f7824 */ /* 0x000fc600078e02eb */
[-C--:B------:R-:W-:Y:S02]  /*38a0*/  LEA.HI.X R9, R236, R13.reuse, R14, 0x1, P1 ;  /* 0x0000000dec097211 */ /* 0x080fe400008f0c0e */
[C---:B------:R-:W-:Y:S01]  /*38b0*/  LEA R14, P1, R234.reuse, R12, 0x1 ;  /* 0x0000000cea0e7211 */ /* 0x040fe200078208ff */
[----:B------:R-:W-:Y:S02]  /*38c0*/  IMAD.IADD R20, R233, 0x1, R7 ;  /* 0x00000001e9147824 */ /* 0x000fe400078e0207 */
[----:B------:R0:W-:Y:S01]  /*38d0*/  STL.64 [R1], R8 ;  /* 0x0000000801007387 */ /* 0x0001e20000100a00 */
[----:B------:R-:W-:Y:S02]  /*38e0*/  LEA.HI.X R15, R234, R13, R15, 0x1, P1 ;  /* 0x0000000dea0f7211 */ /* 0x000fe400008f0c0f */
[----:B------:R-:W-:-:S05]  /*38f0*/  IADD3 R232, P1, R232, R6, RZ ;  /* 0x00000006e8e87210 */ /* 0x000fca0007f3e0ff */
[----:B------:R-:W-:Y:S01]  /*3900*/  IMAD.X R21, R20, 0x1, R21, P1 ;  /* 0x0000000114157824 */ /* 0x000fe200008e0615 */
[----:B------:R-:W-:Y:S01]  /*3910*/  IADD3 R18, P1, R18, R6, RZ ;  /* 0x0000000612127210 */ /* 0x000fe20007f3e0ff */
[----:B0-----:R0:W5:Y:S04]  /*3920*/  LDL.LU.64 R8, [R1+0x60] ;  /* 0x0000600001087983 */ /* 0x0011680000300a00 */
[----:B------:R-:W-:Y:S01]  /*3930*/  IMAD.X R19, R19, 0x1, R20, P1 ;  /* 0x0000000113137824 */ /* 0x000fe200008e0614 */
[----:B------:R-:W2:Y:S01]  /*3940*/  LDL.LU R235, [R1+0xc] ;  /* 0x00000c0001eb7983 */ /* 0x000ea20000300800 */
[----:B------:R-:W-:-:S03]  /*3950*/  IMAD.WIDE.U32 R22, R22, UR40, R18 ;  /* 0x0000002816167c25 */ /* 0x000fc6000f8e0012 */
[----:B------:R0:W5:Y:S01]  /*3960*/  LDL.LU.64 R6, [R1+0x58] ;  /* 0x0000580001067983 */ /* 0x0001620000300a00 */
[-C--:B------:R-:W-:Y:S01]  /*3970*/  LEA R18, P1, R232, R12.reuse, 0x1 ;  /* 0x0000000ce8127211 */ /* 0x080fe200078208ff */
[----:B------:R-:W-:Y:S02]  /*3980*/  IMAD.IADD R20, R4, 0x1, R23 ;  /* 0x0000000104147824 */ /* 0x000fe400078e0217 */
[----:B------:R0:W5:Y:S01]  /*3990*/  LDL.LU R4, [R1+0x50] ;  /* 0x0000500001047983 */ /* 0x0001620000300800 */
[-C--:B------:R-:W-:Y:S02]  /*39a0*/  LEA.HI.X R19, R232, R13.reuse, R21, 0x1, P1 ;  /* 0x0000000de8137211 */ /* 0x080fe400008f0c15 */
[----:B------:R-:W-:Y:S02]  /*39b0*/  LEA R12, P1, R22, R12, 0x1 ;  /* 0x0000000c160c7211 */ /* 0x000fe400078208ff */
[----:B-----5:R-:W-:Y:S02]  /*39c0*/  ISETP.GT.AND P2, PT, R0, 0x18, PT ;  /* 0x000000180000780c */ /* 0x020fe40003f44270 */
[----:B------:R-:W-:-:S02]  /*39d0*/  LEA.HI.X R13, R22, R13, R20, 0x1, P1 ;  /* 0x0000000d160d7211 */ /* 0x000fc400008f0c14 */
[----:B------:R-:W-:Y:S01]  /*39e0*/  ISETP.GT.AND P1, PT, R3, RZ, P2 ;  /* 0x000000ff0300720c */ /* 0x000fe20001724270 */
[----:B------:R-:W-:Y:S01]  /*39f0*/  BSSY B1, `(.L_x_51) ;  /* 0x0000004000017945 */ /* 0x000fe20003800000 */
[----:B--2---:R-:W-:-:S11]  /*3a00*/  PRMT R20, R235, 0x7610, R20 ;  /* 0x00007610eb147816 */ /* 0x004fd60000000014 */
[----:B0-----:R-:W-:Y:S05]  /*3a10*/  @!P1 BRA `(.L_x_52) ;  /* 0x0000000000049947 */ /* 0x001fea0003800000 */
[----:B------:R0:W5:Y:S02]  /*3a20*/  LDG.E.LTC128B.U16 R20, desc[UR46][R4.64+0x30] ;  /* 0x0000302e04147981 */ /* 0x000164000c1e1520 */
.L_x_52:
[----:B------:R-:W-:Y:S05]  /*3a30*/  BSYNC B1 ;  /* 0x0000000000017941 */ /* 0x000fea0003800000 */
.L_x_51:
[----:B------:R-:W2:Y:S01]  /*3a40*/  LDL.LU R22, [R1+0x30] ;  /* 0x0000300001167983 */ /* 0x000ea20000300800 */
[----:B-----5:R-:W-:Y:S01]  /*3a50*/  HADD2.F32 R21, -RZ, R20.H0_H0 ;  /* 0x20000014ff157230 */ /* 0x020fe20000004100 */
[----:B------:R-:W-:Y:S04]  /*3a60*/  BSSY B1, `(.L_x_53) ;  /* 0x0000009000017945 */ /* 0x000fe80003800000 */
[----:B------:R-:W-:-:S04]  /*3a70*/  FMUL R21, R21, R16 ;  /* 0x0000001015157220 */ /* 0x000fc80000400000 */
[----:B--2---:R-:W-:-:S05]  /*3a80*/  FFMA R21, R22, R2, R21 ;  /* 0x0000000216157223 */ /* 0x004fca0000000015 */
[----:B------:R-:W-:-:S05]  /*3a90*/  F2FP.F16.F32.PACK_AB R21, RZ, R21 ;  /* 0x00000015ff15723e */ /* 0x000fca00000000ff */
[----:B------:R1:W-:Y:S01]  /*3aa0*/  @P1 STG.E.U16 desc[UR46][R6.64+0x30], R21 ;  /* 0x0000301506001986 */ /* 0x0003e2000c10152e */
[----:B------:R-:W-:-:S04]  /*3ab0*/  ISETP.GT.AND P1, PT, R0, 0x19, PT ;  /* 0x000000190000780c */ /* 0x000fc80003f24270 */
[----:B------:R-:W-:-:S13]  /*3ac0*/  ISETP.GT.AND P5, PT, R3, RZ, P1 ;  /* 0x000000ff0300720c */ /* 0x000fda0000fa4270 */
[----:B-1----:R-:W-:Y:S05]  /*3ad0*/  @!P5 BRA `(.L_x_54) ;  /* 0x000000000004d947 */ /* 0x002fea0003800000 */
[----:B------:R1:W5:Y:S02]  /*3ae0*/  LDG.E.LTC128B.U16 R20, desc[UR46][R4.64+0x32] ;  /* 0x0000322e04147981 */ /* 0x000364000c1e1520 */
.L_x_54:
[----:B------:R-:W-:Y:S05]  /*3af0*/  BSYNC B1 ;  /* 0x0000000000017941 */ /* 0x000fea0003800000 */
.L_x_53:
[----:B------:R-:W2:Y:S01]  /*3b00*/  LDL.LU R22, [R1+0x34] ;  /* 0x0000340001167983 */ /* 0x000ea20000300800 */
[----:B-----5:R-:W-:Y:S01]  /*3b10*/  HADD2.F32 R21, -RZ, R20.H0_H0 ;  /* 0x20000014ff157230 */ /* 0x020fe20000004100 */
[----:B------:R-:W-:Y:S04]  /*3b20*/  BSSY B1, `(.L_x_55) ;  /* 0x0000008000017945 */ /* 0x000fe80003800000 */
[----:B------:R-:W-:-:S04]  /*3b30*/  FMUL R21, R21, R16 ;  /* 0x0000001015157220 */ /* 0x000fc80000400000 */
[----:B--2---:R-:W-:-:S05]  /*3b40*/  FFMA R21, R22, R2, R21 ;  /* 0x0000000216157223 */ /* 0x004fca0000000015 */
[----:B------:R-:W-:-:S05]  /*3b50*/  F2FP.F16.F32.PACK_AB R21, RZ, R21 ;  /* 0x00000015ff15723e */ /* 0x000fca00000000ff */
[----:B------:R2:W-:Y:S01]  /*3b60*/  @P5 STG.E.U16 desc[UR46][R6.64+0x32], R21 ;  /* 0x0000321506005986 */ /* 0x0005e2000c10152e */
[----:B------:R-:W-:-:S13]  /*3b70*/  ISETP.GT.AND P5, PT, R3, 0x8, P2 ;  /* 0x000000080300780c */ /* 0x000fda00017a4270 */
[----:B--2---:R-:W-:Y:S05]  /*3b80*/  @!P5 BRA `(.L_x_56) ;  /* 0x000000000004d947 */ /* 0x004fea0003800000 */
[----:B------:R2:W5:Y:S02]  /*3b90*/  LDG.E.LTC128B.U16 R20, desc[UR46][R8.64+0x30] ;  /* 0x0000302e08147981 */ /* 0x000564000c1e1520 */
.L_x_56:
[----:B------:R-:W-:Y:S05]  /*3ba0*/  BSYNC B1 ;  /* 0x0000000000017941 */ /* 0x000fea0003800000 */
.L_x_55:
[----:B------:R-:W3:Y:S01]  /*3bb0*/  LDL.LU R22, [R1+0x38] ;  /* 0x0000380001167983 */ /* 0x000ee20000300800 */
[----:B-----5:R-:W-:Y:S01]  /*3bc0*/  HADD2.F32 R21, -RZ, R20.H0_H0 ;  /* 0x20000014ff157230 */ /* 0x020fe20000004100 */
[----:B------:R-:W-:Y:S01]  /*3bd0*/  BSSY B1, `(.L_x_57) ;  /* 0x0000009000017945 */ /* 0x000fe20003800000 */
[----:B------:R-:W-:-:S03]  /*3be0*/  PRMT R232, R20, 0x7610, R232 ;  /* 0x0000761014e87816 */ /* 0x000fc600000000e8 */
[----:B------:R-:W-:-:S04]  /*3bf0*/  FMUL R21, R21, R16 ;  /* 0x0000001015157220 */ /* 0x000fc80000400000 */
[----:B---3--:R-:W-:-:S05]  /*3c00*/  FFMA R21, R22, R2, R21 ;  /* 0x0000000216157223 */ /* 0x008fca0000000015 */
[----:B------:R-:W-:-:S05]  /*3c10*/  F2FP.F16.F32.PACK_AB R21, RZ, R21 ;  /* 0x00000015ff15723e */ /* 0x000fca00000000ff */
[----:B------:R3:W-:Y:S01]  /*3c20*/  @P5 STG.E.U16 desc[UR46][R10.64+0x30], R21 ;  /* 0x000030150a005986 */ /* 0x0007e2000c10152e */
[----:B------:R-:W-:-:S13]  /*3c30*/  ISETP.GT.AND P5, PT, R3, 0x8, P1 ;  /* 0x000000080300780c */ /* 0x000fda0000fa4270 */
[----:B---3--:R-:W-:Y:S05]  /*3c40*/  @!P5 BRA `(.L_x_58) ;  /* 0x000000000004d947 */ /* 0x008fea0003800000 */
[----:B------:R3:W5:Y:S02]  /*3c50*/  LDG.E.LTC128B.U16 R232, desc[UR46][R8.64+0x32] ;  /* 0x0000322e08e87981 */ /* 0x000764000c1e1520 */
.L_x_58:
[----:B------:R-:W-:Y:S05]  /*3c60*/  BSYNC B1 ;  /* 0x0000000000017941 */ /* 0x000fea0003800000 */
.L_x_57:
[----:B------:R-:W4:Y:S04]  /*3c70*/  LDL.LU R21, [R1+0x3c] ;  /* 0x00003c0001157983 */ /* 0x000f280000300800 */
[----:B------:R-:W2:Y:S01]  /*3c80*/  LDL.LU.64 R22, [R1] ;  /* 0x0000000001167983 */ /* 0x000ea20000300a00 */
[----:B-----5:R-:W-:Y:S02]  /*3c90*/  HADD2.F32 R20, -RZ, R232.H0_H0 ;  /* 0x200000e8ff147230 */ /* 0x020fe40000004100 */
[----:B------:R-:W-:Y:S02]  /*3ca0*/  IMAD.U32 R234, RZ, RZ, UR8 ;  /* 0x00000008ffea7e24 */ /* 0x000fe4000f8e00ff */
[----:B------:R-:W-:Y:S02]  /*3cb0*/  IMAD.U32 R233, RZ, RZ, UR8 ;  /* 0x00000008ffe97e24 */ /* 0x000fe4000f8e00ff */
[----:B------:R-:W-:Y:S01]  /*3cc0*/  FMUL R20, R20, R16 ;  /* 0x0000001014147220 */ /* 0x000fe20000400000 */
[----:B------:R-:W-:-:S03]  /*3cd0*/  IMAD.SHL.U32 R234, R234, 0x100, RZ ;  /* 0x00000100eaea7824 */ /* 0x000fc600078e00ff */
[----:B----4-:R-:W-:-:S05]  /*3ce0*/  FFMA R20, R21, R2, R20 ;  /* 0x0000000215147223 */ /* 0x010fca0000000014 */
[----:B------:R-:W-:-:S05]  /*3cf0*/  F2FP.F16.F32.PACK_AB R20, RZ, R20 ;  /* 0x00000014ff14723e */ /* 0x000fca00000000ff */
[----:B------:R4:W-:Y:S02]  /*3d00*/  @P5 STG.E.U16 desc[UR46][R10.64+0x32], R20 ;  /* 0x000032140a005986 */ /* 0x0009e4000c10152e */
[----:B----4-:R-:W-:-:S05]  /*3d10*/  IMAD.U32 R20, RZ, RZ, UR9 ;  /* 0x00000009ff147e24 */ /* 0x010fca000f8e00ff */
[----:B------:R-:W-:Y:S02]  /*3d20*/  SHF.L.U64.HI R233, R233, 0x8, R20 ;  /* 0x00000008e9e97819 */ /* 0x000fe40000010214 */
[----:B------:R-:W-:-:S05]  /*3d30*/  IADD3 R20, P5, R234, R6, RZ ;  /* 0x00000006ea147210 */ /* 0x000fca0007fbe0ff */
[----:B------:R-:W-:Y:S01]  /*3d40*/  IMAD.X R21, R233, 0x1, R7, P5 ;  /* 0x00000001e9157824 */ /* 0x000fe200028e0607 */
[----:B------:R-:W-:-:S13]  /*3d50*/  ISETP.GT.AND P5, PT, R3, 0x80, P0 ;  /* 0x000000800300780c */ /* 0x000fda00007a4270 */
[----:B--2---:R-:W2:Y:S01]  /*3d60*/  @P5 LDG.E.LTC128B.U16 R232, desc[UR46][R22.64] ;  /* 0x0000002e16e85981 */ /* 0x004ea2000c1e1520 */
[----:B------:R-:W-:Y:S01]  /*3d70*/  BSSY B1, `(.L_x_59) ;  /* 0x000000a000017945 */ /* 0x000fe20003800000 */
[----:B--2---:R-:W-:-:S05]  /*3d80*/  HADD2.F32 R22, -RZ, R232.H0_H0 ;  /* 0x200000e8ff167230 */ /* 0x004fca0000004100 */
[----:B------:R-:W-:-:S04]  /*3d90*/  FMUL R22, R22, R16 ;  /* 0x0000001016167220 */ /* 0x000fc80000400000 */
[----:B------:R-:W-:-:S05]  /*3da0*/  FFMA R22, R216, R2, R22 ;  /* 0x00000002d8167223 */ /* 0x000fca0000000016 */
[----:B------:R-:W-:-:S05]  /*3db0*/  F2FP.F16.F32.PACK_AB R22, RZ, R22 ;  /* 0x00000016ff16723e */ /* 0x000fca00000000ff */
[----:B------:R2:W-:Y:S01]  /*3dc0*/  @P5 STG.E.U16 desc[UR46][R20.64], R22 ;  /* 0x0000001614005986 */ /* 0x0005e2000c10152e */
[----:B------:R-:W-:-:S04]  /*3dd0*/  LOP3.LUT P5, RZ, R17, 0x4, RZ, 0xc0, !PT ;  /* 0x0000000411ff7812 */ /* 0x000fc800078ac0ff */
[----:B------:R-:W-:-:S13]  /*3de0*/  ISETP.GT.AND P5, PT, R3, 0x80, P5 ;  /* 0x000000800300780c */ /* 0x000fda0002fa4270 */
[----:B--2---:R-:W-:Y:S05]  /*3df0*/  @!P5 BRA `(.L_x_60) ;  /* 0x000000000004d947 */ /* 0x004fea0003800000 */
[----:B------:R2:W5:Y:S02]  /*3e00*/  LDG.E.LTC128B.U16 R232, desc[UR46][R14.64+0x2] ;  /* 0x0000022e0ee87981 */ /* 0x000564000c1e1520 */
.L_x_60:
[----:B------:R-:W-:Y:S05]  /*3e10*/  BSYNC B1 ;  /* 0x0000000000017941 */ /* 0x000fea0003800000 */
.L_x_59:
[----:B-----5:R-:W-:-:S05]  /*3e20*/  HADD2.F32 R22, -RZ, R232.H0_H0 ;  /* 0x200000e8ff167230 */ /* 0x020fca0000004100 */
[----:B------:R-:W-:-:S04]  /*3e30*/  FMUL R22, R22, R16 ;  /* 0x0000001016167220 */ /* 0x000fc80000400000 */
[----:B------:R-:W-:Y:S02]  /*3e40*/  FFMA R22, R217, R2, R22 ;  /* 0x00000002d9167223 */ /* 0x000fe40000000016 */
[----:B------:R-:W4:Y:S01]  /*3e50*/  LDL R217, [R1+0x8] ;  /* 0x0000080001d97983 */ /* 0x000f220000100800 */
[----:B------:R-:W-:Y:S01]  /*3e60*/  ISETP.GT.AND P0, PT, R3, 0x88, P0 ;  /* 0x000000880300780c */ /* 0x000fe20000704270 */
[----:B------:R-:W-:Y:S01]  /*3e70*/  IMAD.U32 R23, RZ, RZ, UR8 ;  /* 0x00000008ff177e24 */ /* 0x000fe2000f8e00ff */
[----:B------:R-:W-:Y:S01]  /*3e80*/  F2FP.F16.F32.PACK_AB R22, RZ, R22 ;  /* 0x00000016ff16723e */ /* 0x000fe200000000ff */
[----:B------:R-:W-:Y:S02]  /*3e90*/  BSSY B1, `(.L_x_61) ;  /* 0x0000007000017945 */ /* 0x000fe40003800000 */
[----:B------:R-:W-:Y:S02]  /*3ea0*/  IMAD.SHL.U32 R23, R23, 0x10, RZ ;  /* 0x0000001017177824 */ /* 0x000fe400078e00ff */
[----:B------:R0:W-:Y:S03]  /*3eb0*/  @P5 STG.E.U16 desc[UR46][R20.64+0x2], R22 ;  /* 0x0000021614005986 */ /* 0x0001e6000c10152e */
[----:B0-----:R-:W-:-:S05]  /*3ec0*/  IADD3 R22, P5, R20, R23, RZ ;  /* 0x0000001714167210 */ /* 0x001fca0007fbe0ff */
[----:B----4-:R-:W-:Y:S01]  /*3ed0*/  IMAD.X R23, R21, 0x1, R217, P5 ;  /* 0x0000000115177824 */ /* 0x010fe200028e06d9 */
[----:B------:R-:W-:Y:S07]  /*3ee0*/  @!P0 BRA `(.L_x_62) ;  /* 0x0000000000048947 */ /* 0x000fee0003800000 */
[----:B------:R0:W5:Y:S02]  /*3ef0*/  LDG.E.LTC128B.U16 R232, desc[UR46][R18.64] ;  /* 0x0000002e12e87981 */ /* 0x000164000c1e1520 */
.L_x_62:
[----:B------:R-:W-:Y:S05]  /*3f00*/  BSYNC B1 ;  /* 0x0000000000017941 */ /* 0x000fea0003800000 */
.L_x_61:
[----:B0----5:R-:W-:Y:S01]  /*3f10*/  HADD2.F32 R19, -RZ, R232.H0_H0 ;  /* 0x200000e8ff137230 */ /* 0x021fe20000004100 */
[----:B------:R-:W-:Y:S01]  /*3f20*/  LOP3.LUT P5, RZ, R17, 0x4, RZ, 0xc0, !PT ;  /* 0x0000000411ff7812 */ /* 0x000fe200078ac0ff */
[----:B------:R-:W-:Y:S03]  /*3f30*/  BSSY B1, `(.L_x_63) ;  /* 0x0000008000017945 */ /* 0x000fe60003800000 */
[----:B------:R-:W-:-:S04]  /*3f40*/  FMUL R19, R19, R16 ;  /* 0x0000001013137220 */ /* 0x000fc80000400000 */
[----:B------:R-:W-:-:S05]  /*3f50*/  FFMA R19, R218, R2, R19 ;  /* 0x00000002da137223 */ /* 0x000fca0000000013 */
[----:B------:R-:W-:-:S05]  /*3f60*/  F2FP.F16.F32.PACK_AB R19, RZ, R19 ;  /* 0x00000013ff13723e */ /* 0x000fca00000000ff */
[----:B------:R0:W-:Y:S01]  /*3f70*/  @P0 STG.E.U16 desc[UR46][R22.64], R19 ;  /* 0x0000001316000986 */ /* 0x0001e2000c10152e */
[----:B------:R-:W-:-:S13]  /*3f80*/  ISETP.GT.AND P0, PT, R3, 0x88, P5 ;  /* 0x000000880300780c */ /* 0x000fda0002f04270 */
[----:B0-----:R-:W-:Y:S05]  /*3f90*/  @!P0 BRA `(.L_x_64) ;  /* 0x0000000000048947 */ /* 0x001fea0003800000 */
[----:B------:R0:W5:Y:S02]  /*3fa0*/  LDG.E.LTC128B.U16 R232, desc[UR46][R12.64+0x2] ;  /* 0x0000022e0ce87981 */ /* 0x000164000c1e1520 */
.L_x_64:
[----:B------:R-:W-:Y:S05]  /*3fb0*/  BSYNC B1 ;  /* 0x0000000000017941 */ /* 0x000fea0003800000 */
.L_x_63:
[----:B-----5:R-:W-:Y:S01]  /*3fc0*/  HADD2.F32 R19, -RZ, R232.H0_H0 ;  /* 0x200000e8ff137230 */ /* 0x020fe20000004100 */
[----:B------:R-:W-:Y:S01]  /*3fd0*/  LOP3.LUT P5, RZ, R17, 0x2, RZ, 0xc0, !PT ;  /* 0x0000000211ff7812 */ /* 0x000fe200078ac0ff */
[----:B------:R-:W-:Y:S03]  /*3fe0*/  BSSY B1, `(.L_x_65) ;  /* 0x000000b000017945 */ /* 0x000fe60003800000 */
[----:B------:R-:W-:Y:S01]  /*3ff0*/  FMUL R18, R19, R16 ;  /* 0x0000001013127220 */ /* 0x000fe20000400000 */
[----:B------:R-:W-:-:S03]  /*4000*/  @P0 IMAD.MOV.U32 R19, RZ, RZ, R23 ;  /* 0x000000ffff130224 */ /* 0x000fc600078e0017 */
[----:B------:R-:W-:-:S05]  /*4010*/  FFMA R18, R219, R2, R18 ;  /* 0x00000002db127223 */ /* 0x000fca0000000012 */
[----:B------:R-:W-:-:S04]  /*4020*/  F2FP.F16.F32.PACK_AB R18, RZ, R18 ;  /* 0x00000012ff12723e */ /* 0x000fc800000000ff */
[----:B------:R-:W-:Y:S01]  /*4030*/  PRMT R216, R18, 0x7610, R216 ;  /* 0x0000761012d87816 */ /* 0x000fe200000000d8 */
[----:B------:R-:W-:-:S05]  /*4040*/  @P0 IMAD.MOV.U32 R18, RZ, RZ, R22 ;  /* 0x000000ffff120224 */ /* 0x000fca00078e0016 */
[----:B------:R4:W-:Y:S01]  /*4050*/  @P0 STG.E.U16 desc[UR46][R18.64+0x2], R216 ;  /* 0x000002d812000986 */ /* 0x0009e2000c10152e */
[----:B------:R-:W-:-:S13]  /*4060*/  ISETP.GT.AND P0, PT, R3, 0x80, P5 ;  /* 0x000000800300780c */ /* 0x000fda0002f04270 */
[----:B----4-:R-:W-:Y:S05]  /*4070*/  @!P0 BRA `(.L_x_66) ;  /* 0x0000000000048947 */ /* 0x010fea0003800000 */
[----:B------:R4:W5:Y:S02]  /*4080*/  LDG.E.LTC128B.U16 R232, desc[UR46][R14.64+0x10] ;  /* 0x0000102e0ee87981 */ /* 0x000964000c1e1520 */
.L_x_66:
[----:B------:R-:W-:Y:S05]  /*4090*/  BSYNC B1 ;  /* 0x0000000000017941 */ /* 0x000fea0003800000 */
.L_x_65:
[----:B-----5:R-:W-:Y:S01]  /*40a0*/  HADD2.F32 R19, -RZ, R232.H0_H0 ;  /* 0x200000e8ff137230 */ /* 0x020fe20000004100 */
[----:B------:R-:W-:Y:S01]  /*40b0*/  BSSY B1, `(.L_x_67) ;  /* 0x000000b000017945 */ /* 0x000fe20003800000 */
[----:B------:R-:W-:-:S03]  /*40c0*/  @P0 IMAD.MOV.U32 R18, RZ, RZ, R20 ;  /* 0x000000ffff120224 */ /* 0x000fc600078e0014 */
[----:B------:R-:W-:-:S04]  /*40d0*/  FMUL R19, R19, R16 ;  /* 0x0000001013137220 */ /* 0x000fc80000400000 */
[----:B------:R-:W-:-:S05]  /*40e0*/  FFMA R19, R220, R2, R19 ;  /* 0x00000002dc137223 */ /* 0x000fca0000000013 */
[----:B------:R-:W-:-:S04]  /*40f0*/  F2FP.F16.F32.PACK_AB R19, RZ, R19 ;  /* 0x00000013ff13723e */ /* 0x000fc800000000ff */
[----:B------:R-:W-:Y:S01]  /*4100*/  PRMT R216, R19, 0x7610, R216 ;  /* 0x0000761013d87816 */ /* 0x000fe200000000d8 */
[----:B------:R-:W-:-:S05]  /*4110*/  @P0 IMAD.MOV.U32 R19, RZ, RZ, R21 ;  /* 0x000000ffff130224 */ /* 0x000fca00078e0015 */
[----:B------:R0:W-:Y:S01]  /*4120*/  @P0 STG.E.U16 desc[UR46][R18.64+0x10], R216 ;  /* 0x000010d812000986 */ /* 0x0001e2000c10152e */
[----:B------:R-:W-:-:S13]  /*4130*/  ISETP.GT.AND P0, PT, R3, 0x80, P6 ;  /* 0x000000800300780c */ /* 0x000fda0003704270 */
[----:B0-----:R-:W-:Y:S05]  /*4140*/  @!P0 BRA `(.L_x_68) ;  /* 0x0000000000048947 */ /* 0x001fea0003800000 */
[----:B------:R0:W5:Y:S02]  /*4150*/  LDG.E.LTC128B.U16 R232, desc[UR46][R14.64+0x12] ;  /* 0x0000122e0ee87981 */ /* 0x000164000c1e1520 */
.L_x_68:
[----:B------:R-:W-:Y:S05]  /*4160*/  BSYNC B1 ;  /* 0x0000000000017941 */ /* 0x000fea0003800000 */
.L_x_67:
[----:B-----5:R-:W-:Y:S01]  /*4170*/  HADD2.F32 R19, -RZ, R232.H0_H0 ;  /* 0x200000e8ff137230 */ /* 0x020fe20000004100 */
[----:B------:R-:W-:Y:S01]  /*4180*/  ISETP.GT.AND P5, PT, R3, 0x88, P5 ;  /* 0x000000880300780c */ /* 0x000fe20002fa4270 */
        /* <DEDUP_REMOVED lines=8> */
[----:B------:R-:W-:Y:S05]  /*4210*/  @!P5 BRA `(.L_x_70) ;  /* 0x000000000004d947 */ /* 0x000fea0003800000 */
[----:B------:R0:W5:Y:S02]  /*4220*/  LDG.E.LTC128B.U16 R232, desc[UR46][R12.64+0x10] ;  /* 0x0000102e0ce87981 */ /* 0x000164000c1e1520 */
.L_x_70:
[----:B------:R-:W-:Y:S05]  /*4230*/  BSYNC B1 ;  /* 0x0000000000017941 */ /* 0x000fea0003800000 */
.L_x_69:
[----:B0----5:R-:W-:Y:S01]  /*4240*/  HADD2.F32 R19, -RZ, R232.H0_H0 ;  /* 0x200000e8ff137230 */ /* 0x021fe20000004100 */
[----:B------:R-:W-:Y:S01]  /*4250*/  ISETP.GT.AND P0, PT, R3, 0x88, P6 ;  /* 0x000000880300780c */ /* 0x000fe20003704270 */
[----:B------:R-:W-:Y:S01]  /*4260*/  @P5 IMAD.MOV.U32 R18, RZ, RZ, R22 ;  /* 0x000000ffff125224 */ /* 0x000fe200078e0016 */
[----:B------:R-:W-:Y:S02]  /*4270*/  BSSY B1, `(.L_x_71) ;  /* 0x0000009000017945 */ /* 0x000fe40003800000 */
[----:B------:R-:W-:-:S04]  /*4280*/  FMUL R19, R19, R16 ;  /* 0x0000001013137220 */ /* 0x000fc80000400000 */
[----:B------:R-:W-:-:S05]  /*4290*/  FFMA R19, R222, R2, R19 ;  /* 0x00000002de137223 */ /* 0x000fca0000000013 */
[----:B------:R-:W-:-:S04]  /*42a0*/  F2FP.F16.F32.PACK_AB R19, RZ, R19 ;  /* 0x00000013ff13723e */ /* 0x000fc800000000ff */
[----:B------:R-:W-:Y:S01]  /*42b0*/  PRMT R216, R19, 0x7610, R216 ;  /* 0x0000761013d87816 */ /* 0x000fe200000000d8 */
[----:B------:R-:W-:-:S05]  /*42c0*/  @P5 IMAD.MOV.U32 R19, RZ, RZ, R23 ;  /* 0x000000ffff135224 */ /* 0x000fca00078e0017 */
[----:B------:R0:W-:Y:S01]  /*42d0*/  @P5 STG.E.U16 desc[UR46][R18.64+0x10], R216 ;  /* 0x000010d812005986 */ /* 0x0001e2000c10152e */
[----:B------:R-:W-:Y:S05]  /*42e0*/  @!P0 BRA `(.L_x_72) ;  /* 0x0000000000048947 */ /* 0x000fea0003800000 */
[----:B------:R0:W5:Y:S02]  /*42f0*/  LDG.E.LTC128B.U16 R232, desc[UR46][R12.64+0x12] ;  /* 0x0000122e0ce87981 */ /* 0x000164000c1e1520 */
.L_x_72:
[----:B------:R-:W-:Y:S05]  /*4300*/  BSYNC B1 ;  /* 0x0000000000017941 */ /* 0x000fea0003800000 */
.L_x_71:
[----:B0----5:R-:W-:Y:S01]  /*4310*/  HADD2.F32 R19, -RZ, R232.H0_H0 ;  /* 0x200000e8ff137230 */ /* 0x021fe20000004100 */
        /* <DEDUP_REMOVED lines=11> */
.L_x_74:
[----:B------:R-:W-:Y:S05]  /*43d0*/  BSYNC B1 ;  /* 0x0000000000017941 */ /* 0x000fea0003800000 */
.L_x_73:
        /* <DEDUP_REMOVED lines=12> */
.L_x_76:
[----:B------:R-:W-:Y:S05]  /*44a0*/  BSYNC B1 ;  /* 0x0000000000017941 */ /* 0x000fea0003800000 */
.L_x_75:
        /* <DEDUP_REMOVED lines=12> */
.L_x_78:
[----:B------:R-:W-:Y:S05]  /*4570*/  BSYNC B1 ;  /* 0x0000000000017941 */ /* 0x000fea0003800000 */
.L_x_77:
        /* <DEDUP_REMOVED lines=12> */
.L_x_80:
[----:B------:R-:W-:Y:S05]  /*4640*/  BSYNC B1 ;  /* 0x0000000000017941 */ /* 0x000fea0003800000 */
.L_x_79:
        /* <DEDUP_REMOVED lines=12> */
.L_x_82:
[----:B------:R-:W-:Y:S05]  /*4710*/  BSYNC B1 ;  /* 0x0000000000017941 */ /* 0x000fea0003800000 */
.L_x_81:
        /* <DEDUP_REMOVED lines=12> */
.L_x_84:
[----:B------:R-:W-:Y:S05]  /*47e0*/  BSYNC B1 ;  /* 0x0000000000017941 */ /* 0x000fea0003800000 */
.L_x_83:
        /* <DEDUP_REMOVED lines=12> */
.L_x_86:
[----:B------:R-:W-:Y:S05]  /*48b0*/  BSYNC B1 ;  /* 0x0000000000017941 */ /* 0x000fea0003800000 */
.L_x_85:
        /* <DEDUP_REMOVED lines=12> */
.L_x_88:
[----:B------:R-:W-:Y:S05]  /*4980*/  BSYNC B1 ;  /* 0x0000000000017941 */ /* 0x000fea0003800000 */
.L_x_87:
[----:B0----5:R-:W-:Y:S01]  /*4990*/  HADD2.F32 R19, -RZ, R232.H0_H0 ;  /* 0x200000e8ff137230 */ /* 0x021fe20000004100 */
[----:B------:R-:W-:Y:S01]  /*49a0*/  ISETP.GT.AND P3, PT, R0, 0x20, PT ;  /* 0x000000200000780c */ /* 0x000fe20003f64270 */
[----:B------:R-:W-:Y:S03]  /*49b0*/  BSSY B1, `(.L_x_89) ;  /* 0x0000009000017945 */ /* 0x000fe60003800000 */
[----:B------:R-:W-:Y:S01]  /*49c0*/  FMUL R18, R19, R16 ;  /* 0x0000001013127220 */ /* 0x000fe20000400000 */
[----:B------:R-:W-:Y:S02]  /*49d0*/  ISETP.GT.AND P0, PT, R3, RZ, P3 ;  /* 0x000000ff0300720c */ /* 0x000fe40001f04270 */
[----:B------:R-:W-:Y:S01]  /*49e0*/  P2R R216, PR, RZ, 0x8 ;  /* 0x00000008ffd87803 */ /* 0x000fe20000000000 */
[----:B------:R-:W-:-:S05]  /*49f0*/  FFMA R18, R231, R2, R18 ;  /* 0x00000002e7127223 */ /* 0x000fca0000000012 */
[----:B------:R-:W-:-:S05]  /*4a00*/  F2FP.F16.F32.PACK_AB R18, RZ, R18 ;  /* 0x00000012ff12723e */ /* 0x000fca00000000ff */
[----:B------:R0:W-:Y:S01]  /*4a10*/  @P1 STG.E.U16 desc[UR46][R22.64+0x32], R18 ;  /* 0x0000321216001986 */ /* 0x0001e2000c10152e */
[----:B------:R-:W-:Y:S05]  /*4a20*/  @!P0 BRA `(.L_x_90) ;  /* 0x0000000000048947 */ /* 0x000fea0003800000 */
[----:B------:R0:W5:Y:S02]  /*4a30*/  LDG.E.LTC128B.U16 R232, desc[UR46][R4.64+0x40] ;  /* 0x0000402e04e87981 */ /* 0x000164000c1e1520 */
.L_x_90:
[----:B------:R-:W-:Y:S05]  /*4a40*/  BSYNC B1 ;  /* 0x0000000000017941 */ /* 0x000fea0003800000 */
.L_x_89:
[----:B-----5:R-:W-:Y:S01]  /*4a50*/  HADD2.F32 R19, -RZ, R232.H0_H0 ;  /* 0x200000e8ff137230 */ /* 0x020fe20000004100 */
[----:B------:R-:W-:Y:S01]  /*4a60*/  ISETP.GT.AND P2, PT, R0, 0x21, PT ;  /* 0x000000210000780c */ /* 0x000fe20003f44270 */
[----:B------:R-:W-:Y:S03]  /*4a70*/  BSSY B1, `(.L_x_91) ;  /* 0x0000009000017945 */ /* 0x000fe60003800000 */
[----:B------:R-:W-:Y:S01]  /*4a80*/  FMUL R19, R19, R16 ;  /* 0x0000001013137220 */ /* 0x000fe20000400000 */
[----:B------:R-:W-:Y:S02]  /*4a90*/  ISETP.GT.AND P1, PT, R3, RZ, P2 ;  /* 0x000000ff0300720c */ /* 0x000fe40001724270 */
[----:B0-----:R-:W-:Y:S01]  /*4aa0*/  P2R R22, PR, RZ, 0x4 ;  /* 0x00000004ff167803 */ /* 0x001fe20000000000 */
[----:B------:R-:W-:-:S05]  /*4ab0*/  FFMA R19, R200, R2, R19 ;  /* 0x00000002c8137223 */ /* 0x000fca0000000013 */
[----:B------:R-:W-:-:S05]  /*4ac0*/  F2FP.F16.F32.PACK_AB R19, RZ, R19 ;  /* 0x00000013ff13723e */ /* 0x000fca00000000ff */
[----:B------:R0:W-:Y:S01]  /*4ad0*/  @P0 STG.E.U16 desc[UR46][R6.64+0x40], R19 ;  /* 0x0000401306000986 */ /* 0x0001e2000c10152e */
[----:B------:R-:W-:Y:S05]  /*4ae0*/  @!P1 BRA `(.L_x_92) ;  /* 0x0000000000049947 */ /* 0x000fea0003800000 */
[----:B------:R0:W5:Y:S02]  /*4af0*/  LDG.E.LTC128B.U16 R232, desc[UR46][R4.64+0x42] ;  /* 0x0000422e04e87981 */ /* 0x000164000c1e1520 */
.L_x_92:
[----:B------:R-:W-:Y:S05]  /*4b00*/  BSYNC B1 ;  /* 0x0000000000017941 */ /* 0x000fea0003800000 */
.L_x_91:
[----:B0----5:R-:W-:Y:S01]  /*4b10*/  HADD2.F32 R19, -RZ, R232.H0_H0 ;  /* 0x200000e8ff137230 */ /* 0x021fe20000004100 */
[----:B------:R-:W-:Y:S01]  /*4b20*/  ISETP.GT.AND P0, PT, R3, 0x8, P3 ;  /* 0x000000080300780c */ /* 0x000fe20001f04270 */
[----:B------:R-:W-:Y:S03]  /*4b30*/  BSSY B1, `(.L_x_93) ;  /* 0x0000007000017945 */ /* 0x000fe60003800000 */
[----:B------:R-:W-:-:S04]  /*4b40*/  FMUL R18, R19, R16 ;  /* 0x0000001013127220 */ /* 0x000fc80000400000 */
[----:B------:R-:W-:-:S05]  /*4b50*/  FFMA R18, R201, R2, R18 ;  /* 0x00000002c9127223 */ /* 0x000fca0000000012 */
[----:B------:R-:W-:-:S05]  /*4b60*/  F2FP.F16.F32.PACK_AB R18, RZ, R18 ;  /* 0x00000012ff12723e */ /* 0x000fca00000000ff */
[----:B------:R0:W-:Y:S01]  /*4b70*/  @P1 STG.E.U16 desc[UR46][R6.64+0x42], R18 ;  /* 0x0000421206001986 */ /* 0x0001e2000c10152e */
[----:B------:R-:W-:Y:S05]  /*4b80*/  @!P0 BRA `(.L_x_94) ;  /* 0x0000000000048947 */ /* 0x000fea0003800000 */
[----:B------:R0:W5:Y:S02]  /*4b90*/  LDG.E.LTC128B.U16 R232, desc[UR46][R8.64+0x40] ;  /* 0x0000402e08e87981 */ /* 0x000164000c1e1520 */
.L_x_94:
[----:B------:R-:W-:Y:S05]  /*4ba0*/  BSYNC B1 ;  /* 0x0000000000017941 */ /* 0x000fea0003800000 */
.L_x_93:
[----:B-----5:R-:W-:Y:S01]  /*4bb0*/  HADD2.F32 R19, -RZ, R232.H0_H0 ;  /* 0x200000e8ff137230 */ /* 0x020fe20000004100 */
        /* <DEDUP_REMOVED lines=8> */
.L_x_96:
[----:B------:R-:W-:Y:S05]  /*4c40*/  BSYNC B1 ;  /* 0x0000000000017941 */ /* 0x000fea0003800000 */
.L_x_95:
[----:B0----5:R-:W-:Y:S01]  /*4c50*/  HADD2.F32 R19, -RZ, R232.H0_H0 ;  /* 0x200000e8ff137230 */ /* 0x021fe20000004100 */
[----:B------:R-:W-:Y:S01]  /*4c60*/  ISETP.GT.AND P6, PT, R0, 0x28, PT ;  /* 0x000000280000780c */ /* 0x000fe20003fc4270 */
[----:B------:R-:W-:Y:S03]  /*4c70*/  BSSY B1, `(.L_x_97) ;  /* 0x0000008000017945 */ /* 0x000fe60003800000 */
[----:B------:R-:W-:Y:S01]  /*4c80*/  FMUL R18, R19, R16 ;  /* 0x0000001013127220 */ /* 0x000fe20000400000 */
[----:B------:R-:W-:-:S03]  /*4c90*/  ISETP.GT.AND P0, PT, R3, RZ, P6 ;  /* 0x000000ff0300720c */ /* 0x000fc60003704270 */
[----:B------:R-:W-:-:S05]  /*4ca0*/  FFMA R18, R203, R2, R18 ;  /* 0x00000002cb127223 */ /* 0x000fca0000000012 */
[----:B------:R-:W-:-:S05]  /*4cb0*/  F2FP.F16.F32.PACK_AB R18, RZ, R18 ;  /* 0x00000012ff12723e */ /* 0x000fca00000000ff */
[----:B------:R0:W-:Y:S01]  /*4cc0*/  @P1 STG.E.U16 desc[UR46][R10.64+0x42], R18 ;  /* 0x000042120a001986 */ /* 0x0001e2000c10152e */
[----:B------:R-:W-:Y:S05]  /*4cd0*/  @!P0 BRA `(.L_x_98) ;  /* 0x0000000000048947 */ /* 0x000fea0003800000 */
[----:B------:R0:W5:Y:S02]  /*4ce0*/  LDG.E.LTC128B.U16 R232, desc[UR46][R4.64+0x50] ;  /* 0x0000502e04e87981 */ /* 0x000164000c1e1520 */
.L_x_98:
[----:B------:R-:W-:Y:S05]  /*4cf0*/  BSYNC B1 ;  /* 0x0000000000017941 */ /* 0x000fea0003800000 */
.L_x_97:
[----:B-----5:R-:W-:Y:S01]  /*4d00*/  HADD2.F32 R19, -RZ, R232.H0_H0 ;  /* 0x200000e8ff137230 */ /* 0x020fe20000004100 */
        /* <DEDUP_REMOVED lines=9> */
.L_x_100:
[----:B------:R-:W-:Y:S05]  /*4da0*/  BSYNC B1 ;  /* 0x0000000000017941 */ /* 0x000fea0003800000 */
.L_x_99:
        /* <DEDUP_REMOVED lines=9> */
.L_x_102:
[----:B------:R-:W-:Y:S05]  /*4e40*/  BSYNC B1 ;  /* 0x0000000000017941 */ /* 0x000fea0003800000 */
.L_x_101:
        /* <DEDUP_REMOVED lines=9> */
.L_x_104:
[----:B------:R-:W-:Y:S05]  /*4ee0*/  BSYNC B1 ;  /* 0x0000000000017941 */ /* 0x000fea0003800000 */
.L_x_103:
[----:B0----5:R-:W-:Y:S01]  /*4ef0*/  HADD2.F32 R19, -RZ, R232.H0_H0 ;  /* 0x200000e8ff137230 */ /* 0x021fe20000004100 */
[----:B------:R-:W-:Y:S01]  /*4f00*/  ISETP.GT.AND P3, PT, R0, 0x30, PT ;  /* 0x000000300000780c */ /* 0x000fe20003f64270 */
[----:B------:R-:W-:Y:S01]  /*4f10*/  IMAD.U32 R23, RZ, RZ, UR8 ;  /* 0x00000008ff177e24 */ /* 0x000fe2000f8e00ff */
[----:B------:R-:W-:Y:S02]  /*4f20*/  BSSY B1, `(.L_x_105) ;  /* 0x000000b000017945 */ /* 0x000fe40003800000 */
[----:B------:R-:W-:Y:S01]  /*4f30*/  FMUL R18, R19, R16 ;  /* 0x0000001013127220 */ /* 0x000fe20000400000 */
[----:B------:R-:W-:-:S03]  /*4f40*/  IMAD.SHL.U32 R23, R23, 0x10, RZ ;  /* 0x0000001017177824 */ /* 0x000fc600078e00ff */
[----:B------:R-:W-:Y:S02]  /*4f50*/  FFMA R18, R207, R2, R18 ;  /* 0x00000002cf127223 */ /* 0x000fe40000000012 */
[----:B------:R-:W-:-:S03]  /*4f60*/  IADD3 R234, P0, P2, R23, R6, R234 ;  /* 0x0000000617ea7210 */ /* 0x000fc60007a1e0ea */
[----:B------:R-:W-:Y:S02]  /*4f70*/  F2FP.F16.F32.PACK_AB R18, RZ, R18 ;  /* 0x00000012ff12723e */ /* 0x000fe400000000ff */
[----:B------:R-:W-:Y:S02]  /*4f80*/  IADD3.X R235, R217, R7, R233, P0, P2 ;  /* 0x00000007d9eb7210 */ /* 0x000fe400007e44e9 */
[----:B------:R-:W-:Y:S01]  /*4f90*/  ISETP.GT.AND P0, PT, R3, RZ, P3 ;  /* 0x000000ff0300720c */ /* 0x000fe20001f04270 */
[----:B------:R0:W-:-:S12]  /*4fa0*/  @P1 STG.E.U16 desc[UR46][R10.64+0x52], R18 ;  /* 0x000052120a001986 */ /* 0x0001d8000c10152e */
[----:B0-----:R-:W-:Y:S05]  /*4fb0*/  @!P0 BRA `(.L_x_106) ;  /* 0x0000000000048947 */ /* 0x001fea0003800000 */
[----:B------:R0:W5:Y:S02]  /*4fc0*/  LDG.E.LTC128B.U16 R232, desc[UR46][R4.64+0x60] ;  /* 0x0000602e04e87981 */ /* 0x000164000c1e1520 */
.L_x_106:
[----:B------:R-:W-:Y:S05]  /*4fd0*/  BSYNC B1 ;  /* 0x0000000000017941 */ /* 0x000fea0003800000 */
.L_x_105:
[----:B-----5:R-:W-:Y:S01]  /*4fe0*/  HADD2.F32 R19, -RZ, R232.H0_H0 ;  /* 0x200000e8ff137230 */ /* 0x020fe20000004100 */
[----:B------:R-:W-:Y:S01]  /*4ff0*/  ISETP.GT.AND P2, PT, R0, 0x31, PT ;  /* 0x000000310000780c */ /* 0x000fe20003f44270 */
[----:B------:R-:W-:Y:S03]  /*5000*/  BSSY B1, `(.L_x_107) ;  /* 0x0000008000017945 */ /* 0x000fe60003800000 */
[----:B------:R-:W-:-:S04]  /*5010*/  FMUL R19, R19, R16 ;  /* 0x0000001013137220 */ /* 0x000fc80000400000 */
[----:B------:R-:W-:-:S05]  /*5020*/  FFMA R19, R208, R2, R19 ;  /* 0x00000002d0137223 */ /* 0x000fca0000000013 */
[----:B------:R-:W-:-:S05]  /*5030*/  F2FP.F16.F32.PACK_AB R19, RZ, R19 ;  /* 0x00000013ff13723e */ /* 0x000fca00000000ff */
[----:B------:R0:W-:Y:S01]  /*5040*/  @P0 STG.E.U16 desc[UR46][R6.64+0x60], R19 ;  /* 0x0000601306000986 */ /* 0x0001e2000c10152e */
[----:B------:R-:W-:-:S13]  /*5050*/  ISETP.GT.AND P0, PT, R3, RZ, P2 ;  /* 0x000000ff0300720c */ /* 0x000fda0001704270 */
[----:B0-----:R-:W-:Y:S05]  /*5060*/  @!P0 BRA `(.L_x_108) ;  /* 0x0000000000048947 */ /* 0x001fea0003800000 */
[----:B------:R0:W5:Y:S02]  /*5070*/  LDG.E.LTC128B.U16 R232, desc[UR46][R4.64+0x62] ;  /* 0x0000622e04e87981 */ /* 0x000164000c1e1520 */
.L_x_108:
[----:B------:R-:W-:Y:S05]  /*5080*/  BSYNC B1 ;  /* 0x0000000000017941 */ /* 0x000fea0003800000 */
.L_x_107:
[----:B-----5:R-:W-:Y:S01]  /*5090*/  HADD2.F32 R19, -RZ, R232.H0_H0 ;  /* 0x200000e8ff137230 */ /* 0x020fe20000004100 */
[----:B------:R-:W-:Y:S04]  /*50a0*/  BSSY B1, `(.L_x_109) ;  /* 0x0000008000017945 */ /* 0x000fe80003800000 */
[----:B------:R-:W-:-:S04]  /*50b0*/  FMUL R18, R19, R16 ;  /* 0x0000001013127220 */ /* 0x000fc80000400000 */
[----:B------:R-:W-:-:S05]  /*50c0*/  FFMA R18, R209, R2, R18 ;  /* 0x00000002d1127223 */ /* 0x000fca0000000012 */
[----:B------:R-:W-:-:S05]  /*50d0*/  F2FP.F16.F32.PACK_AB R18, RZ, R18 ;  /* 0x00000012ff12723e */ /* 0x000fca00000000ff */
[----:B------:R0:W-:Y:S01]  /*50e0*/  @P0 STG.E.U16 desc[UR46][R6.64+0x62], R18 ;  /* 0x0000621206000986 */ /* 0x0001e2000c10152e */
[----:B------:R-:W-:-:S13]  /*50f0*/  ISETP.GT.AND P0, PT, R3, 0x8, P3 ;  /* 0x000000080300780c */ /* 0x000fda0001f04270 */
[----:B0-----:R-:W-:Y:S05]  /*5100*/  @!P0 BRA `(.L_x_110) ;  /* 0x0000000000048947 */ /* 0x001fea0003800000 */
[----:B------:R0:W5:Y:S02]  /*5110*/  LDG.E.LTC128B.U16 R232, desc[UR46][R8.64+0x60] ;  /* 0x0000602e08e87981 */ /* 0x000164000c1e1520 */
.L_x_110:
[----:B------:R-:W-:Y:S05]  /*5120*/  BSYNC B1 ;  /* 0x0000000000017941 */ /* 0x000fea0003800000 */
.L_x_109:
        /* <DEDUP_REMOVED lines=9> */
.L_x_112:
[----:B------:R-:W-:Y:S05]  /*51c0*/  BSYNC B1 ;  /* 0x0000000000017941 */ /* 0x000fea0003800000 */
.L_x_111:
[----:B-----5:R-:W-:Y:S01]  /*51d0*/  HADD2.F32 R19, -RZ, R232.H0_H0 ;  /* 0x200000e8ff137230 */ /* 0x020fe20000004100 */
[----:B------:R-:W-:Y:S01]  /*51e0*/  ISETP.GT.AND P1, PT, R0, 0x38, PT ;  /* 0x000000380000780c */ /* 0x000fe20003f24270 */
[----:B------:R-:W-:Y:S03]  /*51f0*/  BSSY B1, `(.L_x_113) ;  /* 0x000000b000017945 */ /* 0x000fe60003800000 */
[----:B------:R-:W-:-:S04]  /*5200*/  FMUL R18, R19, R16 ;  /* 0x0000001013127220 */ /* 0x000fc80000400000 */
[----:B------:R-:W-:-:S05]  /*5210*/  FFMA R18, R211, R2, R18 ;  /* 0x00000002d3127223 */ /* 0x000fca0000000012 */
[----:B------:R-:W-:-:S04]  /*5220*/  F2FP.F16.F32.PACK_AB R18, RZ, R18 ;  /* 0x00000012ff12723e */ /* 0x000fc800000000ff */
[----:B------:R-:W-:-:S05]  /*5230*/  PRMT R19, R18, 0x7610, R19 ;  /* 0x0000761012137816 */ /* 0x000fca0000000013 */
[----:B------:R1:W-:Y:S01]  /*5240*/  @P0 STG.E.U16 desc[UR46][R10.64+0x62], R19 ;  /* 0x000062130a000986 */ /* 0x0003e2000c10152e */
[----:B------:R-:W-:-:S05]  /*5250*/  IADD3 R18, P0, R23, R20, RZ ;  /* 0x0000001417127210 */ /* 0x000fca0007f1e0ff */
[----:B-1----:R-:W-:Y:S01]  /*5260*/  IMAD.X R19, R217, 0x1, R21, P0 ;  /* 0x00000001d9137824 */ /* 0x002fe200000e0615 */
[----:B------:R-:W-:-:S13]  /*5270*/  ISETP.GT.AND P0, PT, R3, RZ, P1 ;  /* 0x000000ff0300720c */ /* 0x000fda0000f04270 */
[----:B------:R-:W-:Y:S05]  /*5280*/  @!P0 BRA `(.L_x_114) ;  /* 0x0000000000048947 */ /* 0x000fea0003800000 */
[----:B------:R1:W5:Y:S02]  /*5290*/  LDG.E.LTC128B.U16 R232, desc[UR46][R4.64+0x70] ;  /* 0x0000702e04e87981 */ /* 0x000364000c1e1520 */
.L_x_114:
[----:B------:R-:W-:Y:S05]  /*52a0*/  BSYNC B1 ;  /* 0x0000000000017941 */ /* 0x000fea0003800000 */
.L_x_113:
[----:B-----5:R-:W-:Y:S01]  /*52b0*/  HADD2.F32 R23, -RZ, R232.H0_H0 ;  /* 0x200000e8ff177230 */ /* 0x020fe20000004100 */
[----:B------:R-:W-:Y:S04]  /*52c0*/  BSSY B1, `(.L_x_115) ;  /* 0x0000009000017945 */ /* 0x000fe80003800000 */
[----:B------:R-:W-:-:S04]  /*52d0*/  FMUL R23, R23, R16 ;  /* 0x0000001017177220 */ /* 0x000fc80000400000 */
[----:B------:R-:W-:-:S05]  /*52e0*/  FFMA R23, R212, R2, R23 ;  /* 0x00000002d4177223 */ /* 0x000fca0000000017 */
[----:B------:R-:W-:-:S05]  /*52f0*/  F2FP.F16.F32.PACK_AB R23, RZ, R23 ;  /* 0x00000017ff17723e */ /* 0x000fca00000000ff */
[----:B------:R0:W-:Y:S01]  /*5300*/  @P0 STG.E.U16 desc[UR46][R6.64+0x70], R23 ;  /* 0x0000701706000986 */ /* 0x0001e2000c10152e */
[----:B------:R-:W-:-:S04]  /*5310*/  ISETP.GT.AND P0, PT, R0, 0x39, PT ;  /* 0x000000390000780c */ /* 0x000fc80003f04270 */
[----:B------:R-:W-:-:S13]  /*5320*/  ISETP.GT.AND P5, PT, R3, RZ, P0 ;  /* 0x000000ff0300720c */ /* 0x000fda00007a4270 */
[----:B0-----:R-:W-:Y:S05]  /*5330*/  @!P5 BRA `(.L_x_116) ;  /* 0x000000000004d947 */ /* 0x001fea0003800000 */
[----:B------:R0:W5:Y:S02]  /*5340*/  LDG.E.LTC128B.U16 R232, desc[UR46][R4.64+0x72] ;  /* 0x0000722e04e87981 */ /* 0x000164000c1e1520 */
.L_x_116:
[----:B------:R-:W-:Y:S05]  /*5350*/  BSYNC B1 ;  /* 0x0000000000017941 */ /* 0x000fea0003800000 */
.L_x_115:
        /* <DEDUP_REMOVED lines=9> */
.L_x_118:
[----:B------:R-:W-:Y:S05]  /*53f0*/  BSYNC B1 ;  /* 0x0000000000017941 */ /* 0x000fea0003800000 */
.L_x_117:
        /* <DEDUP_REMOVED lines=9> */
.L_x_120:
[----:B------:R-:W-:Y:S05]  /*5490*/  BSYNC B1 ;  /* 0x0000000000017941 */ /* 0x000fea0003800000 */
.L_x_119:
[----:B-----5:R-:W-:Y:S01]  /*54a0*/  HADD2.F32 R23, -RZ, R232.H0_H0 ;  /* 0x200000e8ff177230 */ /* 0x020fe20000004100 */
[----:B------:R-:W-:Y:S04]  /*54b0*/  BSSY B1, `(.L_x_121) ;  /* 0x0000009000017945 */ /* 0x000fe80003800000 */
[----:B------:R-:W-:-:S04]  /*54c0*/  FMUL R200, R23, R16 ;  /* 0x0000001017c87220 */ /* 0x000fc80000400000 */
[----:B------:R-:W-:-:S05]  /*54d0*/  FFMA R200, R215, R2, R200 ;  /* 0x00000002d7c87223 */ /* 0x000fca00000000c8 */
[----:B------:R-:W-:-:S05]  /*54e0*/  F2FP.F16.F32.PACK_AB R200, RZ, R200 ;  /* 0x000000c8ffc8723e */ /* 0x000fca00000000ff */
[----:B------:R0:W-:Y:S01]  /*54f0*/  @P5 STG.E.U16 desc[UR46][R10.64+0x72], R200 ;  /* 0x000072c80a005986 */ /* 0x0001e2000c10152e */
[----:B------:R-:W-:-:S04]  /*5500*/  ISETP.NE.AND P5, PT, R216, RZ, PT ;  /* 0x000000ffd800720c */ /* 0x000fc80003fa5270 */
[----:B------:R-:W-:-:S13]  /*5510*/  ISETP.GT.AND P5, PT, R3, 0x80, P5 ;  /* 0x000000800300780c */ /* 0x000fda0002fa4270 */
[----:B0-----:R-:W-:Y:S05]  /*5520*/  @!P5 BRA `(.L_x_122) ;  /* 0x000000000004d947 */ /* 0x001fea0003800000 */
[----:B------:R0:W5:Y:S02]  /*5530*/  LDG.E.LTC128B.U16 R232, desc[UR46][R14.64+0x40] ;  /* 0x0000402e0ee87981 */ /* 0x000164000c1e1520 */
.L_x_122:
[----:B------:R-:W-:Y:S05]  /*5540*/  BSYNC B1 ;  /* 0x0000000000017941 */ /* 0x000fea0003800000 */
.L_x_121:
        /* <DEDUP_REMOVED lines=10> */
.L_x_124:
[----:B------:R-:W-:Y:S05]  /*55f0*/  BSYNC B1 ;  /* 0x0000000000017941 */ /* 0x000fea0003800000 */
.L_x_123:
        /* <DEDUP_REMOVED lines=10> */
.L_x_126:
[----:B------:R-:W-:Y:S05]  /*56a0*/  BSYNC B1 ;  /* 0x0000000000017941 */ /* 0x000fea0003800000 */
.L_x_125:
        /* <DEDUP_REMOVED lines=10> */
.L_x_128:
[----:B------:R-:W-:Y:S05]  /*5750*/  BSYNC B1 ;  /* 0x0000000000017941 */ /* 0x000fea0003800000 */
.L_x_127:
        /* <DEDUP_REMOVED lines=9> */
.L_x_130:
[----:B------:R-:W-:Y:S05]  /*57f0*/  BSYNC B1 ;  /* 0x0000000000017941 */ /* 0x000fea0003800000 */
.L_x_129:
        /* <DEDUP_REMOVED lines=9> */
.L_x_132:
[----:B------:R-:W-:Y:S05]  /*5890*/  BSYNC B1 ;  /* 0x0000000000017941 */ /* 0x000fea0003800000 */
.L_x_131:
        /* <DEDUP_REMOVED lines=9> */
.L_x_134:
[----:B------:R-:W-:Y:S05]  /*5930*/  BSYNC B1 ;  /* 0x0000000000017941 */ /* 0x000fea0003800000 */
.L_x_133:
        /* <DEDUP_REMOVED lines=9> */
.L_x_136:
[----:B------:R-:W-:Y:S05]  /*59d0*/  BSYNC B1 ;  /* 0x0000000000017941 */ /* 0x000fea0003800000 */
.L_x_135:
        /* <DEDUP_REMOVED lines=9> */
.L_x_138:
[----:B------:R-:W-:Y:S05]  /*5a70*/  BSYNC B1 ;  /* 0x0000000000017941 */ /* 0x000fea0003800000 */
.L_x_137:
        /* <DEDUP_REMOVED lines=9> */
.L_x_140:
[----:B------:R-:W-:Y:S05]  /*5b10*/  BSYNC B1 ;  /* 0x0000000000017941 */ /* 0x000fea0003800000 */
.L_x_139:
        /* <DEDUP_REMOVED lines=9> */
.L_x_142:
[----:B------:R-:W-:Y:S05]  /*5bb0*/  BSYNC B1 ;  /* 0x0000000000017941 */ /* 0x000fea0003800000 */
.L_x_141:
        /* <DEDUP_REMOVED lines=9> */
.L_x_144:
[----:B------:R-:W-:Y:S05]  /*5c50*/  BSYNC B1 ;  /* 0x0000000000017941 */ /* 0x000fea0003800000 */
.L_x_143:
        /* <DEDUP_REMOVED lines=9> */
.L_x_146:
[----:B------:R-:W-:Y:S05]  /*5cf0*/  BSYNC B1 ;  /* 0x0000000000017941 */ /* 0x000fea0003800000 */
.L_x_145:
        /* <DEDUP_REMOVED lines=9> */
.L_x_148:
[----:B------:R-:W-:Y:S05]  /*5d90*/  BSYNC B1 ;  /* 0x0000000000017941 */ /* 0x000fea0003800000 */
.L_x_147:
        /* <DEDUP_REMOVED lines=9> */
.L_x_150:
[----:B------:R-:W-:Y:S05]  /*5e30*/  BSYNC B1 ;  /* 0x0000000000017941 */ /* 0x000fea0003800000 */
.L_x_149:
        /* <DEDUP_REMOVED lines=9> */
.L_x_152:
[----:B------:R-:W-:Y:S05]  /*5ed0*/  BSYNC B1 ;  /* 0x0000000000017941 */ /* 0x000fea0003800000 */
.L_x_151:
        /* <DEDUP_REMOVED lines=11> */
.L_x_154:
[----:B------:R-:W-:Y:S05]  /*5f90*/  BSYNC B1 ;  /* 0x0000000000017941 */ /* 0x000fea0003800000 */
.L_x_153:
[----:B-----5:R-:W-:Y:S01]  /*5fa0*/  HADD2.F32 R23, -RZ, R232.H0_H0 ;  /* 0x200000e8ff177230 */ /* 0x020fe20000004100 */
[----:B------:R-:W-:Y:S01]  /*5fb0*/  ISETP.GT.AND P2, PT, R0, 0x41, PT ;  /* 0x000000410000780c */ /* 0x000fe20003f44270 */
[----:B------:R-:W-:Y:S03]  /*5fc0*/  BSSY B1, `(.L_x_155) ;  /* 0x0000009000017945 */ /* 0x000fe60003800000 */
[----:B------:R-:W-:Y:S01]  /*5fd0*/  FMUL R23, R23, R16 ;  /* 0x0000001017177220 */ /* 0x000fe20000400000 */
[----:B------:R-:W-:-:S03]  /*5fe0*/  ISETP.GT.AND P0, PT, R3, RZ, P2 ;  /* 0x000000ff0300720c */ /* 0x000fc60001704270 */
[----:B------:R-:W-:Y:S01]  /*5ff0*/  FFMA R23, R168, R2, R23 ;  /* 0x00000002a8177223 */ /* 0x000fe20000000017 */
[----:B------:R-:W-:-:S04]  /*6000*/  P2R R168, PR, RZ, 0x4 ;  /* 0x00000004ffa87803 */ /* 0x000fc80000000000 */
[----:B------:R-:W-:-:S05]  /*6010*/  F2FP.F16.F32.PACK_AB R23, RZ, R23 ;  /* 0x00000017ff17723e */ /* 0x000fca00000000ff */
[----:B------:R0:W-:Y:S01]  /*6020*/  @P1 STG.E.U16 desc[UR46][R6.64+0x80], R23 ;  /* 0x0000801706001986 */ /* 0x0001e2000c10152e */
[----:B------:R-:W-:Y:S05]  /*6030*/  @!P0 BRA `(.L_x_156) ;  /* 0x0000000000048947 */ /* 0x000fea0003800000 */
[----:B------:R0:W5:Y:S02]  /*6040*/  LDG.E.LTC128B.U16 R232, desc[UR46][R4.64+0x82] ;  /* 0x0000822e04e87981 */ /* 0x000164000c1e1520 */
.L_x_156:
[----:B------:R-:W-:Y:S05]  /*6050*/  BSYNC B1 ;  /* 0x0000000000017941 */ /* 0x000fea0003800000 */
.L_x_155:
        /* <DEDUP_REMOVED lines=9> */
.L_x_158:
[----:B------:R-:W-:Y:S05]  /*60f0*/  BSYNC B1 ;  /* 0x0000000000017941 */ /* 0x000fea0003800000 */
.L_x_157:
        /* <DEDUP_REMOVED lines=9> */
.L_x_160:
[----:B------:R-:W-:Y:S05]  /*6190*/  BSYNC B1 ;  /* 0x0000000000017941 */ /* 0x000fea0003800000 */
.L_x_159:
        /* <DEDUP_REMOVED lines=10> */
.L_x_162:
[----:B------:R-:W-:Y:S05]  /*6240*/  BSYNC B1 ;  /* 0x0000000000017941 */ /* 0x000fea0003800000 */
.L_x_161:
        /* <DEDUP_REMOVED lines=10> */
.L_x_164:
[----:B------:R-:W-:Y:S05]  /*62f0*/  BSYNC B1 ;  /* 0x0000000000017941 */ /* 0x000fea0003800000 */
.L_x_163:
        /* <DEDUP_REMOVED lines=9> */
.L_x_166:
[----:B------:R-:W-:Y:S05]  /*6390*/  BSYNC B1 ;  /* 0x0000000000017941 */ /* 0x000fea0003800000 */
.L_x_165:
        /* <DEDUP_REMOVED lines=9> */
.L_x_168:
[----:B------:R-:W-:Y:S05]  /*6430*/  BSYNC B1 ;  /* 0x0000000000017941 */ /* 0x000fea0003800000 */
.L_x_167:
        /* <DEDUP_REMOVED lines=10> */
.L_x_170:
[----:B------:R-:W-:Y:S05]  /*64e0*/  BSYNC B1 ;  /* 0x0000000000017941 */ /* 0x000fea0003800000 */
.L_x_169:
        /* <DEDUP_REMOVED lines=10> */
.L_x_172:
[----:B------:R-:W-:Y:S05]  /*6590*/  BSYNC B1 ;  /* 0x0000000000017941 */ /* 0x000fea0003800000 */
.L_x_171:
        /* <DEDUP_REMOVED lines=9> */
.L_x_174:
[----:B------:R-:W-:Y:S05]  /*6630*/  BSYNC B1 ;  /* 0x0000000000017941 */ /* 0x000fea0003800000 */
.L_x_173:
        /* <DEDUP_REMOVED lines=9> */
.L_x_176:
[----:B------:R-:W-:Y:S05]  /*66d0*/  BSYNC B1 ;  /* 0x0000000000017941 */ /* 0x000fea0003800000 */
.L_x_175:
        /* <DEDUP_REMOVED lines=10> */
.L_x_178:
[----:B------:R-:W-:Y:S05]  /*6780*/  BSYNC B1 ;  /* 0x0000000000017941 */ /* 0x000fea0003800000 */
.L_x_177:
        /* <DEDUP_REMOVED lines=10> */
.L_x_180:
[----:B------:R-:W-:Y:S05]  /*6830*/  BSYNC B1 ;  /* 0x0000000000017941 */ /* 0x000fea0003800000 */
.L_x_179:
        /* <DEDUP_REMOVED lines=9> */
.L_x_182:
[----:B------:R-:W-:Y:S05]  /*68d0*/  BSYNC B1 ;  /* 0x0000000000017941 */ /* 0x000fea0003800000 */
.L_x_181:
        /* <DEDUP_REMOVED lines=9> */
.L_x_184:
[----:B------:R-:W-:Y:S05]  /*6970*/  BSYNC B1 ;  /* 0x0000000000017941 */ /* 0x000fea0003800000 */
.L_x_183:
        /* <DEDUP_REMOVED lines=10> */
.L_x_186:
[----:B------:R-:W-:Y:S05]  /*6a20*/  BSYNC B1 ;  /* 0x0000000000017941 */ /* 0x000fea0003800000 */
.L_x_185:
        /* <DEDUP_REMOVED lines=10> */
.L_x_188:
[----:B------:R-:W-:Y:S05]  /*6ad0*/  BSYNC B1 ;  /* 0x0000000000017941 */ /* 0x000fea0003800000 */
.L_x_187:
        /* <DEDUP_REMOVED lines=10> */
.L_x_190:
[----:B------:R-:W-:Y:S05]  /*6b80*/  BSYNC B1 ;  /* 0x0000000000017941 */ /* 0x000fea0003800000 */
.L_x_189:
        /* <DEDUP_REMOVED lines=10> */
.L_x_192:
[----:B------:R-:W-:Y:S05]  /*6c30*/  BSYNC B1 ;  /* 0x0000000000017941 */ /* 0x000fea0003800000 */
.L_x_191:
        /* <DEDUP_REMOVED lines=9> */
.L_x_194:
[----:B------:R-:W-:Y:S05]  /*6cd0*/  BSYNC B1 ;  /* 0x0000000000017941 */ /* 0x000fea0003800000 */
.L_x_193:
        /* <DEDUP_REMOVED lines=9> */
.L_x_196:
[----:B------:R-:W-:Y:S05]  /*6d70*/  BSYNC B1 ;  /* 0x0000000000017941 */ /* 0x000fea0003800000 */
.L_x_195:
        /* <DEDUP_REMOVED lines=9> */
.L_x_198:
[----:B------:R-:W-:Y:S05]  /*6e10*/  BSYNC B1 ;  /* 0x0000000000017941 */ /* 0x000fea0003800000 */
.L_x_197:
        /* <DEDUP_REMOVED lines=9> */
.L_x_200:
[----:B------:R-:W-:Y:S05]  /*6eb0*/  BSYNC B1 ;  /* 0x0000000000017941 */ /* 0x000fea0003800000 */
.L_x_199:
        /* <DEDUP_REMOVED lines=9> */
.L_x_202:
[----:B------:R-:W-:Y:S05]  /*6f50*/  BSYNC B1 ;  /* 0x0000000000017941 */ /* 0x000fea0003800000 */
.L_x_201:
        /* <DEDUP_REMOVED lines=9> */
.L_x_204:
[----:B------:R-:W-:Y:S05]  /*6ff0*/  BSYNC B1 ;  /* 0x0000000000017941 */ /* 0x000fea0003800000 */
.L_x_203:
        /* <DEDUP_REMOVED lines=9> */
.L_x_206:
[----:B------:R-:W-:Y:S05]  /*7090*/  BSYNC B1 ;  /* 0x0000000000017941 */ /* 0x000fea0003800000 */
.L_x_205:
        /* <DEDUP_REMOVED lines=9> */
.L_x_208:
[----:B------:R-:W-:Y:S05]  /*7130*/  BSYNC B1 ;  /* 0x0000000000017941 */ /* 0x000fea0003800000 */
.L_x_207:
        /* <DEDUP_REMOVED lines=9> */
.L_x_210:
[----:B------:R-:W-:Y:S05]  /*71d0*/  BSYNC B1 ;  /* 0x0000000000017941 */ /* 0x000fea0003800000 */
.L_x_209:
        /* <DEDUP_REMOVED lines=9> */
.L_x_212:
[----:B------:R-:W-:Y:S05]  /*7270*/  BSYNC B1 ;  /* 0x0000000000017941 */ /* 0x000fea0003800000 */
.L_x_211:
        /* <DEDUP_REMOVED lines=9> */
.L_x_214:
[----:B------:R-:W-:Y:S05]  /*7310*/  BSYNC B1 ;  /* 0x0000000000017941 */ /* 0x000fea0003800000 */
.L_x_213:
        /* <DEDUP_REMOVED lines=9> */
.L_x_216:
[----:B------:R-:W-:Y:S05]  /*73b0*/  BSYNC B1 ;  /* 0x0000000000017941 */ /* 0x000fea0003800000 */
.L_x_215:
        /* <DEDUP_REMOVED lines=11> */
.L_x_218:
[----:B------:R-:W-:Y:S05]  /*7470*/  BSYNC B1 ;  /* 0x0000000000017941 */ /* 0x000fea0003800000 */
.L_x_217:
        /* <DEDUP_REMOVED lines=11> */
.L_x_220:
[----:B------:R-:W-:Y:S05]  /*7530*/  BSYNC B1 ;  /* 0x0000000000017941 */ /* 0x000fea0003800000 */
.L_x_219:
        /* <DEDUP_REMOVED lines=9> */
.L_x_222:
[----:B------:R-:W-:Y:S05]  /*75d0*/  BSYNC B1 ;  /* 0x0000000000017941 */ /* 0x000fea0003800000 */
.L_x_221:
        /* <DEDUP_REMOVED lines=9> */
.L_x_224:
[----:B------:R-:W-:Y:S05]  /*7670*/  BSYNC B1 ;  /* 0x0000000000017941 */ /* 0x000fea0003800000 */
.L_x_223:
        /* <DEDUP_REMOVED lines=10> */
.L_x_226:
[----:B------:R-:W-:Y:S05]  /*7720*/  BSYNC B1 ;  /* 0x0000000000017941 */ /* 0x000fea0003800000 */
.L_x_225:
        /* <DEDUP_REMOVED lines=10> */
.L_x_228:
[----:B------:R-:W-:Y:S05]  /*77d0*/  BSYNC B1 ;  /* 0x0000000000017941 */ /* 0x000fea0003800000 */
.L_x_227:
        /* <DEDUP_REMOVED lines=9> */
.L_x_230:
[----:B------:R-:W-:Y:S05]  /*7870*/  BSYNC B1 ;  /* 0x0000000000017941 */ /* 0x000fea0003800000 */
.L_x_229:
        /* <DEDUP_REMOVED lines=9> */
.L_x_232:
[----:B------:R-:W-:Y:S05]  /*7910*/  BSYNC B1 ;  /* 0x0000000000017941 */ /* 0x000fea0003800000 */
.L_x_231:
        /* <DEDUP_REMOVED lines=10> */
.L_x_234:
[----:B------:R-:W-:Y:S05]  /*79c0*/  BSYNC B1 ;  /* 0x0000000000017941 */ /* 0x000fea0003800000 */
.L_x_233:
        /* <DEDUP_REMOVED lines=10> */
.L_x_236:
[----:B------:R-:W-:Y:S05]  /*7a70*/  BSYNC B1 ;  /* 0x0000000000017941 */ /* 0x000fea0003800000 */
.L_x_235:
        /* <DEDUP_REMOVED lines=9> */
.L_x_238:
[----:B------:R-:W-:Y:S05]  /*7b10*/  BSYNC B1 ;  /* 0x0000000000017941 */ /* 0x000fea0003800000 */
.L_x_237:
        /* <DEDUP_REMOVED lines=9> */
.L_x_240:
[----:B------:R-:W-:Y:S05]  /*7bb0*/  BSYNC B1 ;  /* 0x0000000000017941 */ /* 0x000fea0003800000 */
.L_x_239:
        /* <DEDUP_REMOVED lines=10> */
.L_x_242:
[----:B------:R-:W-:Y:S05]  /*7c60*/  BSYNC B1 ;  /* 0x0000000000017941 */ /* 0x000fea0003800000 */
.L_x_241:
        /* <DEDUP_REMOVED lines=10> */
.L_x_244:
[----:B------:R-:W-:Y:S05]  /*7d10*/  BSYNC B1 ;  /* 0x0000000000017941 */ /* 0x000fea0003800000 */
.L_x_243:
        /* <DEDUP_REMOVED lines=9> */
.L_x_246:
[----:B------:R-:W-:Y:S05]  /*7db0*/  BSYNC B1 ;  /* 0x0000000000017941 */ /* 0x000fea0003800000 */
.L_x_245:
        /* <DEDUP_REMOVED lines=9> */
.L_x_248:
[----:B------:R-:W-:Y:S05]  /*7e50*/  BSYNC B1 ;  /* 0x0000000000017941 */ /* 0x000fea0003800000 */
.L_x_247:
        /* <DEDUP_REMOVED lines=10> */
.L_x_250:
[----:B------:R-:W-:Y:S05]  /*7f00*/  BSYNC B1 ;  /* 0x0000000000017941 */ /* 0x000fea0003800000 */
.L_x_249:
        /* <DEDUP_REMOVED lines=10> */
.L_x_252:
[----:B------:R-:W-:Y:S05]  /*7fb0*/  BSYNC B1 ;  /* 0x0000000000017941 */ /* 0x000fea0003800000 */
.L_x_251:
        /* <DEDUP_REMOVED lines=10> */
.L_x_254:
[----:B------:R-:W-:Y:S05]  /*8060*/  BSYNC B1 ;  /* 0x0000000000017941 */ /* 0x000fea0003800000 */
.L_x_253:
        /* <DEDUP_REMOVED lines=10> */
.L_x_256:
[----:B------:R-:W-:Y:S05]  /*8110*/  BSYNC B1 ;  /* 0x0000000000017941 */ /* 0x000fea0003800000 */
.L_x_255:
        /* <DEDUP_REMOVED lines=9> */
.L_x_258:
[----:B------:R-:W-:Y:S05]  /*81b0*/  BSYNC B1 ;  /* 0x0000000000017941 */ /* 0x000fea0003800000 */
.L_x_257:
        /* <DEDUP_REMOVED lines=9> */
.L_x_260:
[----:B------:R-:W-:Y:S05]  /*8250*/  BSYNC B1 ;  /* 0x0000000000017941 */ /* 0x000fea0003800000 */
.L_x_259:
        /* <DEDUP_REMOVED lines=9> */
.L_x_262:
[----:B------:R-:W-:Y:S05]  /*82f0*/  BSYNC B1 ;  /* 0x0000000000017941 */ /* 0x000fea0003800000 */
.L_x_261:
        /* <DEDUP_REMOVED lines=9> */
.L_x_264:
[----:B------:R-:W-:Y:S05]  /*8390*/  BSYNC B1 ;  /* 0x0000000000017941 */ /* 0x000fea0003800000 */
.L_x_263:
        /* <DEDUP_REMOVED lines=9> */
.L_x_266:
[----:B------:R-:W-:Y:S05]  /*8430*/  BSYNC B1 ;  /* 0x0000000000017941 */ /* 0x000fea0003800000 */
.L_x_265:
        /* <DEDUP_REMOVED lines=9> */
.L_x_268:
[----:B------:R-:W-:Y:S05]  /*84d0*/  BSYNC B1 ;  /* 0x0000000000017941 */ /* 0x000fea0003800000 */
.L_x_267:
        /* <DEDUP_REMOVED lines=9> */
.L_x_270:
[----:B------:R-:W-:Y:S05]  /*8570*/  BSYNC B1 ;  /* 0x0000000000017941 */ /* 0x000fea0003800000 */
.L_x_269:
        /* <DEDUP_REMOVED lines=9> */
.L_x_272:
[----:B------:R-:W-:Y:S05]  /*8610*/  BSYNC B1 ;  /* 0x0000000000017941 */ /* 0x000fea0003800000 */
.L_x_271:
        /* <DEDUP_REMOVED lines=9> */
.L_x_274:
[----:B------:R-:W-:Y:S05]  /*86b0*/  BSYNC B1 ;  /* 0x0000000000017941 */ /* 0x000fea0003800000 */
.L_x_273:
        /* <DEDUP_REMOVED lines=9> */
.L_x_276:
[----:B------:R-:W-:Y:S05]  /*8750*/  BSYNC B1 ;  /* 0x0000000000017941 */ /* 0x000fea0003800000 */
.L_x_275:
        /* <DEDUP_REMOVED lines=9> */
.L_x_278:
[----:B------:R-:W-:Y:S05]  /*87f0*/  BSYNC B1 ;  /* 0x0000000000017941 */ /* 0x000fea0003800000 */
.L_x_277:
        /* <DEDUP_REMOVED lines=9> */
.L_x_280:
[----:B------:R-:W-:Y:S05]  /*8890*/  BSYNC B1 ;  /* 0x0000000000017941 */ /* 0x000fea0003800000 */
.L_x_279:
        /* <DEDUP_REMOVED lines=11> */
.L_x_282:
[----:B------:R-:W-:Y:S05]  /*8950*/  BSYNC B1 ;  /* 0x0000000000017941 */ /* 0x000fea0003800000 */
.L_x_281:
        /* <DEDUP_REMOVED lines=11> */
.L_x_284:
[----:B------:R-:W-:Y:S05]  /*8a10*/  BSYNC B1 ;  /* 0x0000000000017941 */ /* 0x000fea0003800000 */
.L_x_283:
        /* <DEDUP_REMOVED lines=9> */
.L_x_286:
[----:B------:R-:W-:Y:S05]  /*8ab0*/  BSYNC B1 ;  /* 0x0000000000017941 */ /* 0x000fea0003800000 */
.L_x_285:
        /* <DEDUP_REMOVED lines=9> */
.L_x_288:
[----:B------:R-:W-:Y:S05]  /*8b50*/  BSYNC B1 ;  /* 0x0000000000017941 */ /* 0x000fea0003800000 */
.L_x_287:
        /* <DEDUP_REMOVED lines=10> */
.L_x_290:
[----:B------:R-:W-:Y:S05]  /*8c00*/  BSYNC B1 ;  /* 0x0000000000017941 */ /* 0x000fea0003800000 */
.L_x_289:
        /* <DEDUP_REMOVED lines=10> */
.L_x_292:
[----:B------:R-:W-:Y:S05]  /*8cb0*/  BSYNC B1 ;  /* 0x0000000000017941 */ /* 0x000fea0003800000 */
.L_x_291:
        /* <DEDUP_REMOVED lines=9> */
.L_x_294:
[----:B------:R-:W-:Y:S05]  /*8d50*/  BSYNC B1 ;  /* 0x0000000000017941 */ /* 0x000fea0003800000 */
.L_x_293:
        /* <DEDUP_REMOVED lines=9> */
.L_x_296:
[----:B------:R-:W-:Y:S05]  /*8df0*/  BSYNC B1 ;  /* 0x0000000000017941 */ /* 0x000fea0003800000 */
.L_x_295:
        /* <DEDUP_REMOVED lines=10> */
.L_x_298:
[----:B------:R-:W-:Y:S05]  /*8ea0*/  BSYNC B1 ;  /* 0x0000000000017941 */ /* 0x000fea0003800000 */
.L_x_297:
        /* <DEDUP_REMOVED lines=10> */
.L_x_300:
[----:B------:R-:W-:Y:S05]  /*8f50*/  BSYNC B1 ;  /* 0x0000000000017941 */ /* 0x000fea0003800000 */
.L_x_299:
        /* <DEDUP_REMOVED lines=9> */
.L_x_302:
[----:B------:R-:W-:Y:S05]  /*8ff0*/  BSYNC B1 ;  /* 0x0000000000017941 */ /* 0x000fea0003800000 */
.L_x_301:
        /* <DEDUP_REMOVED lines=9> */
.L_x_304:
[----:B------:R-:W-:Y:S05]  /*9090*/  BSYNC B1 ;  /* 0x0000000000017941 */ /* 0x000fea0003800000 */
.L_x_303:
        /* <DEDUP_REMOVED lines=10> */
.L_x_306:
[----:B------:R-:W-:Y:S05]  /*9140*/  BSYNC B1 ;  /* 0x0000000000017941 */ /* 0x000fea0003800000 */
.L_x_305:
        /* <DEDUP_REMOVED lines=10> */
.L_x_308:
[----:B------:R-:W-:Y:S05]  /*91f0*/  BSYNC B1 ;  /* 0x0000000000017941 */ /* 0x000fea0003800000 */
.L_x_307:
        /* <DEDUP_REMOVED lines=9> */
.L_x_310:
[----:B------:R-:W-:Y:S05]  /*9290*/  BSYNC B1 ;  /* 0x0000000000017941 */ /* 0x000fea0003800000 */
.L_x_309:
        /* <DEDUP_REMOVED lines=9> */
.L_x_312:
[----:B------:R-:W-:Y:S05]  /*9330*/  BSYNC B1 ;  /* 0x0000000000017941 */ /* 0x000fea0003800000 */
.L_x_311:
        /* <DEDUP_REMOVED lines=10> */
.L_x_314:
[----:B------:R-:W-:Y:S05]  /*93e0*/  BSYNC B1 ;  /* 0x0000000000017941 */ /* 0x000fea0003800000 */
.L_x_313:
        /* <DEDUP_REMOVED lines=10> */
.L_x_316:
[----:B------:R-:W-:Y:S05]  /*9490*/  BSYNC B1 ;  /* 0x0000000000017941 */ /* 0x000fea0003800000 */
.L_x_315:
        /* <DEDUP_REMOVED lines=10> */
.L_x_318:
[----:B------:R-:W-:Y:S05]  /*9540*/  BSYNC B1 ;  /* 0x0000000000017941 */ /* 0x000fea0003800000 */
.L_x_317:
        /* <DEDUP_REMOVED lines=10> */
.L_x_320:
[----:B------:R-:W-:Y:S05]  /*95f0*/  BSYNC B1 ;  /* 0x0000000000017941 */ /* 0x000fea0003800000 */
.L_x_319:
        /* <DEDUP_REMOVED lines=9> */
.L_x_322:
[----:B------:R-:W-:Y:S05]  /*9690*/  BSYNC B1 ;  /* 0x0000000000017941 */ /* 0x000fea0003800000 */
.L_x_321:
        /* <DEDUP_REMOVED lines=9> */
.L_x_324:
[----:B------:R-:W-:Y:S05]  /*9730*/  BSYNC B1 ;  /* 0x0000000000017941 */ /* 0x000fea0003800000 */
.L_x_323:
        /* <DEDUP_REMOVED lines=9> */
.L_x_326:
[----:B------:R-:W-:Y:S05]  /*97d0*/  BSYNC B1 ;  /* 0x0000000000017941 */ /* 0x000fea0003800000 */
.L_x_325:
        /* <DEDUP_REMOVED lines=9> */
.L_x_328:
[----:B------:R-:W-:Y:S05]  /*9870*/  BSYNC B1 ;  /* 0x0000000000017941 */ /* 0x000fea0003800000 */
.L_x_327:
        /* <DEDUP_REMOVED lines=9> */
.L_x_330:
[----:B------:R-:W-:Y:S05]  /*9910*/  BSYNC B1 ;  /* 0x0000000000017941 */ /* 0x000fea0003800000 */
.L_x_329:
        /* <DEDUP_REMOVED lines=9> */
.L_x_332:
[----:B------:R-:W-:Y:S05]  /*99b0*/  BSYNC B1 ;  /* 0x0000000000017941 */ /* 0x000fea0003800000 */
.L_x_331:
        /* <DEDUP_REMOVED lines=9> */
.L_x_334:
[----:B------:R-:W-:Y:S05]  /*9a50*/  BSYNC B1 ;  /* 0x0000000000017941 */ /* 0x000fea0003800000 */
.L_x_333:
        /* <DEDUP_REMOVED lines=9> */
.L_x_336:
[----:B------:R-:W-:Y:S05]  /*9af0*/  BSYNC B1 ;  /* 0x0000000000017941 */ /* 0x000fea0003800000 */
.L_x_335:
        /* <DEDUP_REMOVED lines=9> */
.L_x_338:
[----:B------:R-:W-:Y:S05]  /*9b90*/  BSYNC B1 ;  /* 0x0000000000017941 */ /* 0x000fea0003800000 */
.L_x_337:
        /* <DEDUP_REMOVED lines=9> */
.L_x_340:
[----:B------:R-:W-:Y:S05]  /*9c30*/  BSYNC B1 ;  /* 0x0000000000017941 */ /* 0x000fea0003800000 */
.L_x_339:
        /* <DEDUP_REMOVED lines=9> */
.L_x_342:
[----:B------:R-:W-:Y:S05]  /*9cd0*/  BSYNC B1 ;  /* 0x0000000000017941 */ /* 0x000fea0003800000 */
.L_x_341:
        /* <DEDUP_REMOVED lines=9> */
.L_x_344:
[----:B------:R-:W-:Y:S05]  /*9d70*/  BSYNC B1 ;  /* 0x0000000000017941 */ /* 0x000fea0003800000 */
.L_x_343:
        /* <DEDUP_REMOVED lines=11> */
.L_x_346:
[----:B------:R-:W-:Y:S05]  /*9e30*/  BSYNC B1 ;  /* 0x0000000000017941 */ /* 0x000fea0003800000 */
.L_x_345:
        /* <DEDUP_REMOVED lines=11> */
.L_x_348:
[----:B------:R-:W-:Y:S05]  /*9ef0*/  BSYNC B1 ;  /* 0x0000000000017941 */ /* 0x000fea0003800000 */
.L_x_347:
        /* <DEDUP_REMOVED lines=9> */
.L_x_350:
[----:B------:R-:W-:Y:S05]  /*9f90*/  BSYNC B1 ;  /* 0x0000000000017941 */ /* 0x000fea0003800000 */
.L_x_349:
        /* <DEDUP_REMOVED lines=9> */
.L_x_352:
[----:B------:R-:W-:Y:S05]  /*a030*/  BSYNC B1 ;  /* 0x0000000000017941 */ /* 0x000fea0003800000 */
.L_x_351:
        /* <DEDUP_REMOVED lines=10> */
.L_x_354:
[----:B------:R-:W-:Y:S05]  /*a0e0*/  BSYNC B1 ;  /* 0x0000000000017941 */ /* 0x000fea0003800000 */
.L_x_353:
        /* <DEDUP_REMOVED lines=10> */
.L_x_356:
[----:B------:R-:W-:Y:S05]  /*a190*/  BSYNC B1 ;  /* 0x0000000000017941 */ /* 0x000fea0003800000 */
.L_x_355:
        /* <DEDUP_REMOVED lines=9> */
.L_x_358:
[----:B------:R-:W-:Y:S05]  /*a230*/  BSYNC B1 ;  /* 0x0000000000017941 */ /* 0x000fea0003800000 */
.L_x_357:
        /* <DEDUP_REMOVED lines=9> */
.L_x_360:
[----:B------:R-:W-:Y:S05]  /*a2d0*/  BSYNC B1 ;  /* 0x0000000000017941 */ /* 0x000fea0003800000 */
.L_x_359:
        /* <DEDUP_REMOVED lines=10> */
.L_x_362:
[----:B------:R-:W-:Y:S05]  /*a380*/  BSYNC B1 ;  /* 0x0000000000017941 */ /* 0x000fea0003800000 */
.L_x_361:
        /* <DEDUP_REMOVED lines=10> */
.L_x_364:
[----:B------:R-:W-:Y:S05]  /*a430*/  BSYNC B1 ;  /* 0x0000000000017941 */ /* 0x000fea0003800000 */
.L_x_363:
        /* <DEDUP_REMOVED lines=9> */
.L_x_366:
[----:B------:R-:W-:Y:S05]  /*a4d0*/  BSYNC B1 ;  /* 0x0000000000017941 */ /* 0x000fea0003800000 */
.L_x_365:
        /* <DEDUP_REMOVED lines=9> */
.L_x_368:
[----:B------:R-:W-:Y:S05]  /*a570*/  BSYNC B1 ;  /* 0x0000000000017941 */ /* 0x000fea0003800000 */
.L_x_367:
        /* <DEDUP_REMOVED lines=10> */
.L_x_370:
[----:B------:R-:W-:Y:S05]  /*a620*/  BSYNC B1 ;  /* 0x0000000000017941 */ /* 0x000fea0003800000 */
.L_x_369:
        /* <DEDUP_REMOVED lines=10> */
.L_x_372:
[----:B------:R-:W-:Y:S05]  /*a6d0*/  BSYNC B1 ;  /* 0x0000000000017941 */ /* 0x000fea0003800000 */
.L_x_371:
        /* <DEDUP_REMOVED lines=9> */
.L_x_374:
[----:B------:R-:W-:Y:S05]  /*a770*/  BSYNC B1 ;  /* 0x0000000000017941 */ /* 0x000fea0003800000 */
.L_x_373:
        /* <DEDUP_REMOVED lines=9> */
.L_x_376:
[----:B------:R-:W-:Y:S05]  /*a810*/  BSYNC B1 ;  /* 0x0000000000017941 */ /* 0x000fea0003800000 */
.L_x_375:
        /* <DEDUP_REMOVED lines=10> */
.L_x_378:
[----:B------:R-:W-:Y:S05]  /*a8c0*/  BSYNC B1 ;  /* 0x0000000000017941 */ /* 0x000fea0003800000 */
.L_x_377:
        /* <DEDUP_REMOVED lines=10> */
.L_x_380:
[----:B------:R-:W-:Y:S05]  /*a970*/  BSYNC B1 ;  /* 0x0000000000017941 */ /* 0x000fea0003800000 */
.L_x_379:
        /* <DEDUP_REMOVED lines=10> */
.L_x_382:
[----:B------:R-:W-:Y:S05]  /*aa20*/  BSYNC B1 ;  /* 0x0000000000017941 */ /* 0x000fea0003800000 */
.L_x_381:
        /* <DEDUP_REMOVED lines=10> */
.L_x_384:
[----:B------:R-:W-:Y:S05]  /*aad0*/  BSYNC B1 ;  /* 0x0000000000017941 */ /* 0x000fea0003800000 */
.L_x_383:
        /* <DEDUP_REMOVED lines=9> */
.L_x_386:
[----:B------:R-:W-:Y:S05]  /*ab70*/  BSYNC B1 ;  /* 0x0000000000017941 */ /* 0x000fea0003800000 */
.L_x_385:
        /* <DEDUP_REMOVED lines=9> */
.L_x_388:
[----:B------:R-:W-:Y:S05]  /*ac10*/  BSYNC B1 ;  /* 0x0000000000017941 */ /* 0x000fea0003800000 */
.L_x_387:
        /* <DEDUP_REMOVED lines=9> */
.L_x_390:
[----:B------:R-:W-:Y:S05]  /*acb0*/  BSYNC B1 ;  /* 0x0000000000017941 */ /* 0x000fea0003800000 */
.L_x_389:
        /* <DEDUP_REMOVED lines=9> */
.L_x_392:
[----:B------:R-:W-:Y:S05]  /*ad50*/  BSYNC B1 ;  /* 0x0000000000017941 */ /* 0x000fea0003800000 */
.L_x_391:
        /* <DEDUP_REMOVED lines=9> */
.L_x_394:
[----:B------:R-:W-:Y:S05]  /*adf0*/  BSYNC B1 ;  /* 0x0000000000017941 */ /* 0x000fea0003800000 */
.L_x_393:
        /* <DEDUP_REMOVED lines=9> */
.L_x_396:
[----:B------:R-:W-:Y:S05]  /*ae90*/  BSYNC B1 ;  /* 0x0000000000017941 */ /* 0x000fea0003800000 */
.L_x_395:
        /* <DEDUP_REMOVED lines=9> */
.L_x_398:
[----:B------:R-:W-:Y:S05]  /*af30*/  BSYNC B1 ;  /* 0x0000000000017941 */ /* 0x000fea0003800000 */
.L_x_397:
        /* <DEDUP_REMOVED lines=9> */
.L_x_400:
[----:B------:R-:W-:Y:S05]  /*afd0*/  BSYNC B1 ;  /* 0x0000000000017941 */ /* 0x000fea0003800000 */
.L_x_399:
        /* <DEDUP_REMOVED lines=9> */
.L_x_402:
[----:B------:R-:W-:Y:S05]  /*b070*/  BSYNC B1 ;  /* 0x0000000000017941 */ /* 0x000fea0003800000 */
.L_x_401:
        /* <DEDUP_REMOVED lines=9> */
.L_x_404:
[----:B------:R-:W-:Y:S05]  /*b110*/  BSYNC B1 ;  /* 0x0000000000017941 */ /* 0x000fea0003800000 */
.L_x_403:
        /* <DEDUP_REMOVED lines=9> */
.L_x_406:
[----:B------:R-:W-:Y:S05]  /*b1b0*/  BSYNC B1 ;  /* 0x0000000000017941 */ /* 0x000fea0003800000 */
.L_x_405:
        /* <DEDUP_REMOVED lines=9> */
.L_x_408:
[----:B------:R-:W-:Y:S05]  /*b250*/  BSYNC B1 ;  /* 0x0000000000017941 */ /* 0x000fea0003800000 */
.L_x_407:
        /* <DEDUP_REMOVED lines=11> */
.L_x_410:
[----:B------:R-:W-:Y:S05]  /*b310*/  BSYNC B1 ;  /* 0x0000000000017941 */ /* 0x000fea0003800000 */
.L_x_409:
        /* <DEDUP_REMOVED lines=11> */
.L_x_412:
[----:B------:R-:W-:Y:S05]  /*b3d0*/  BSYNC B1 ;  /* 0x0000000000017941 */ /* 0x000fea0003800000 */
.L_x_411:
        /* <DEDUP_REMOVED lines=9> */
.L_x_414:
[----:B------:R-:W-:Y:S05]  /*b470*/  BSYNC B1 ;  /* 0x0000000000017941 */ /* 0x000fea0003800000 */
.L_x_413:
        /* <DEDUP_REMOVED lines=9> */
.L_x_416:
[----:B------:R-:W-:Y:S05]  /*b510*/  BSYNC B1 ;  /* 0x0000000000017941 */ /* 0x000fea0003800000 */
.L_x_415:
        /* <DEDUP_REMOVED lines=10> */
.L_x_418:
[----:B------:R-:W-:Y:S05]  /*b5c0*/  BSYNC B1 ;  /* 0x0000000000017941 */ /* 0x000fea0003800000 */
.L_x_417:
        /* <DEDUP_REMOVED lines=10> */
.L_x_420:
[----:B------:R-:W-:Y:S05]  /*b670*/  BSYNC B1 ;  /* 0x0000000000017941 */ /* 0x000fea0003800000 */
.L_x_419:
        /* <DEDUP_REMOVED lines=9> */
.L_x_422:
[----:B------:R-:W-:Y:S05]  /*b710*/  BSYNC B1 ;  /* 0x0000000000017941 */ /* 0x000fea0003800000 */
.L_x_421:
        /* <DEDUP_REMOVED lines=9> */
.L_x_424:
[----:B------:R-:W-:Y:S05]  /*b7b0*/  BSYNC B1 ;  /* 0x0000000000017941 */ /* 0x000fea0003800000 */
.L_x_423:
        /* <DEDUP_REMOVED lines=10> */
.L_x_426:
[----:B------:R-:W-:Y:S05]  /*b860*/  BSYNC B1 ;  /* 0x0000000000017941 */ /* 0x000fea0003800000 */
.L_x_425:
        /* <DEDUP_REMOVED lines=10> */
.L_x_428:
[----:B------:R-:W-:Y:S05]  /*b910*/  BSYNC B1 ;  /* 0x0000000000017941 */ /* 0x000fea0003800000 */
.L_x_427:
        /* <DEDUP_REMOVED lines=9> */
.L_x_430:
[----:B------:R-:W-:Y:S05]  /*b9b0*/  BSYNC B1 ;  /* 0x0000000000017941 */ /* 0x000fea0003800000 */
.L_x_429:
        /* <DEDUP_REMOVED lines=9> */
.L_x_432:
[----:B------:R-:W-:Y:S05]  /*ba50*/  BSYNC B1 ;  /* 0x0000000000017941 */ /* 0x000fea0003800000 */
.L_x_431:
        /* <DEDUP_REMOVED lines=10> */
.L_x_434:
[----:B------:R-:W-:Y:S05]  /*bb00*/  BSYNC B1 ;  /* 0x0000000000017941 */ /* 0x000fea0003800000 */
.L_x_433:
        /* <DEDUP_REMOVED lines=10> */
.L_x_436:
[----:B------:R-:W-:Y:S05]  /*bbb0*/  BSYNC B1 ;  /* 0x0000000000017941 */ /* 0x000fea0003800000 */
.L_x_435:
[----:B01---5:R-:W-:Y:S01]  /*bbc0*/  HADD2.F32 R5, -RZ, R232.H0_H0 ;  /* 0x200000e8ff057230 */ /* 0x023fe20000004100 */
        /* <DEDUP_REMOVED lines=8> */
.L_x_438:
[----:B------:R-:W-:Y:S05]  /*bc50*/  BSYNC B1 ;  /* 0x0000000000017941 */ /* 0x000fea0003800000 */
.L_x_437:
        /* <DEDUP_REMOVED lines=10> */
[----:B-1----:R-:W-:Y:S05]  /*bd00*/  @!P5 BRA `(.L_x_440) ;  /* 0x000000000004d947 */ /* 0x002fea0003800000 */
[----:B------:R1:W5:Y:S02]  /*bd10*/  LDG.E.LTC128B.U16 R232, desc[UR46][R8.64+0x1b2] ;  /* 0x0001b22e08e87981 */ /* 0x000364000c1e1520 */
.L_x_440:
[----:B------:R-:W-:Y:S05]  /*bd20*/  BSYNC B1 ;  /* 0x0000000000017941 */ /* 0x000fea0003800000 */
.L_x_439:
        /* <DEDUP_REMOVED lines=10> */
.L_x_442:
[----:B------:R-:W-:Y:S05]  /*bdd0*/  BSYNC B1 ;  /* 0x0000000000017941 */ /* 0x000fea0003800000 */
.L_x_441:
        /* <DEDUP_REMOVED lines=10> */
.L_x_444:
[----:B------:R-:W-:Y:S05]  /*be80*/  BSYNC B1 ;  /* 0x0000000000017941 */ /* 0x000fea0003800000 */
.L_x_443:
        /* <DEDUP_REMOVED lines=10> */
.L_x_446:
[----:B------:R-:W-:Y:S05]  /*bf30*/  BSYNC B1 ;  /* 0x0000000000017941 */ /* 0x000fea0003800000 */
.L_x_445:
        /* <DEDUP_REMOVED lines=10> */
.L_x_448:
[----:B------:R-:W-:Y:S05]  /*bfe0*/  BSYNC B1 ;  /* 0x0000000000017941 */ /* 0x000fea0003800000 */
.L_x_447:
        /* <DEDUP_REMOVED lines=9> */
.L_x_450:
[----:B------:R-:W-:Y:S05]  /*c080*/  BSYNC B1 ;  /* 0x0000000000017941 */ /* 0x000fea0003800000 */
.L_x_449:
        /* <DEDUP_REMOVED lines=9> */
.L_x_452:
[----:B------:R-:W-:Y:S05]  /*c120*/  BSYNC B1 ;  /* 0x0000000000017941 */ /* 0x000fea0003800000 */
.L_x_451:
        /* <DEDUP_REMOVED lines=9> */
.L_x_454:
[----:B------:R-:W-:Y:S05]  /*c1c0*/  BSYNC B1 ;  /* 0x0000000000017941 */ /* 0x000fea0003800000 */
.L_x_453:
        /* <DEDUP_REMOVED lines=9> */
.L_x_456:
[----:B------:R-:W-:Y:S05]  /*c260*/  BSYNC B1 ;  /* 0x0000000000017941 */ /* 0x000fea0003800000 */
.L_x_455:
        /* <DEDUP_REMOVED lines=9> */
.L_x_458:
[----:B------:R-:W-:Y:S05]  /*c300*/  BSYNC B1 ;  /* 0x0000000000017941 */ /* 0x000fea0003800000 */
.L_x_457:
        /* <DEDUP_REMOVED lines=9> */
.L_x_460:
[----:B------:R-:W-:Y:S05]  /*c3a0*/  BSYNC B1 ;  /* 0x0000000000017941 */ /* 0x000fea0003800000 */
.L_x_459:
        /* <DEDUP_REMOVED lines=9> */
.L_x_462:
[----:B------:R-:W-:Y:S05]  /*c440*/  BSYNC B1 ;  /* 0x0000000000017941 */ /* 0x000fea0003800000 */
.L_x_461:
        /* <DEDUP_REMOVED lines=9> */
.L_x_464:
[----:B------:R-:W-:Y:S05]  /*c4e0*/  BSYNC B1 ;  /* 0x0000000000017941 */ /* 0x000fea0003800000 */
.L_x_463:
        /* <DEDUP_REMOVED lines=9> */
.L_x_466:
[----:B------:R-:W-:Y:S05]  /*c580*/  BSYNC B1 ;  /* 0x0000000000017941 */ /* 0x000fea0003800000 */
.L_x_465:
        /* <DEDUP_REMOVED lines=9> */
.L_x_468:
[----:B------:R-:W-:Y:S05]  /*c620*/  BSYNC B1 ;  /* 0x0000000000017941 */ /* 0x000fea0003800000 */
.L_x_467:
        /* <DEDUP_REMOVED lines=9> */
.L_x_470:
[----:B------:R-:W-:Y:S05]  /*c6c0*/  BSYNC B1 ;  /* 0x0000000000017941 */ /* 0x000fea0003800000 */
.L_x_469:
        /* <DEDUP_REMOVED lines=9> */
.L_x_472:
[----:B------:R-:W-:Y:S05]  /*c760*/  BSYNC B1 ;  /* 0x0000000000017941 */ /* 0x000fea0003800000 */
.L_x_471:
[----:B------:R-:W-:Y:S05]  /*c770*/  @!P0 BRA `(.L_x_473) ;  /* 0x0000004000548947 */ /* 0x000fea0003800000 */
[----:B-----5:R-:W-:-:S05]  /*c780*/  HADD2.F32 R3, -RZ, R232.H0_H0 ;  /* 0x200000e8ff037230 */ /* 0x020fca0000004100 */
[----:B0-----:R-:W-:-:S04]  /*c790*/  FMUL R0, R3, R16 ;  /* 0x0000001003007220 */ /* 0x001fc80000400000 */
[----:B------:R-:W-:-:S05]  /*c7a0*/  FFMA R0, R39, R2, R0 ;  /* 0x0000000227007223 */ /* 0x000fca0000000000 */
[----:B------:R-:W-:-:S05]  /*c7b0*/  F2FP.F16.F32.PACK_AB R0, RZ, R0 ;  /* 0x00000000ff00723e */ /* 0x000fca00000000ff */
[----:B------:R0:W-:Y:S01]  /*c7c0*/  STG.E.U16 desc[UR46][R18.64+0x1b2], R0 ;  /* 0x0001b20012007986 */ /* 0x0001e2000c10152e */
[----:B------:R-:W-:Y:S05]  /*c7d0*/  BRA `(.L_x_473) ;  /* 0x00000040003c7947 */ /* 0x000fea0003800000 */
.L_x_30:
[----:B------:R-:W2:Y:S01]  /*c7e0*/  LDL.LU R6, [R1+0x4] ;  /* 0x0000040001067983 */ /* 0x000ea20000300800 */
[----:B------:R-:W-:-:S03]  /*c7f0*/  ULDC.64 UR4, c[0x0][0x5c0] ;  /* 0x0001700000047ab9 */ /* 0x000fc60000000a00 */
[----:B------:R-:W4:Y:S04]  /*c800*/  LDL.LU R7, [R1] ;  /* 0x0000000001077983 */ /* 0x000f280000300800 */
[----:B------:R-:W5:Y:S04]  /*c810*/  LDL.LU R235, [R1+0x10] ;  /* 0x0000100001eb7983 */ /* 0x000f680000300800 */
[----:B------:R-:W5:Y:S04]  /*c820*/  LDL.LU R234, [R1+0x14] ;  /* 0x0000140001ea7983 */ /* 0x000f680000300800 */
[----:B------:R-:W5:Y:S04]  /*c830*/  LDL.LU R12, [R1+0x18] ;  /* 0x00001800010c7983 */ /* 0x000f680000300800 */
[----:B------:R-:W5:Y:S04]  /*c840*/  LDL.LU R233, [R1+0x1c] ;  /* 0x00001c0001e97983 */ /* 0x000f680000300800 */
[----:B------:R-:W5:Y:S01]  /*c850*/  LDL.LU R232, [R1+0x20] ;  /* 0x0000200001e87983 */ /* 0x000f620000300800 */
[----:B------:R-:W-:-:S03]  /*c860*/  LEA R4, P2, R8, UR4, 0x1 ;  /* 0x0000000408047c11 */ /* 0x000fc6000f8408ff */
[----:B------:R-:W5:Y:S04]  /*c870*/  LDL.LU R23, [R1+0x24] ;  /* 0x0000240001177983 */ /* 0x000f680000300800 */
[----:B------:R-:W5:Y:S04]  /*c880*/  LDL.LU R22, [R1+0x28] ;  /* 0x0000280001167983 */ /* 0x000f680000300800 */
[----:B------:R-:W5:Y:S04]  /*c890*/  LDL.LU R21, [R1+0x2c] ;  /* 0x00002c0001157983 */ /* 0x000f680000300800 */
[----:B------:R-:W5:Y:S01]  /*c8a0*/  LDL.LU R20, [R1+0x30] ;  /* 0x0000300001147983 */ /* 0x000f620000300800 */
[----:B------:R-:W-:-:S03]  /*c8b0*/  LEA.HI.X R5, R8, UR5, R11, 0x1, P2 ;  /* 0x0000000508057c11 */ /* 0x000fc600090f0c0b */
[----:B------:R-:W5:Y:S04]  /*c8c0*/  LDL.LU R19, [R1+0x34] ;  /* 0x0000340001137983 */ /* 0x000f680000300800 */
[----:B------:R-:W5:Y:S04]  /*c8d0*/  LDL.LU R18, [R1+0x38] ;  /* 0x0000380001127983 */ /* 0x000f680000300800 */
[----:B------:R-:W5:Y:S04]  /*c8e0*/  LDL.LU R15, [R1+0x3c] ;  /* 0x00003c00010f7983 */ /* 0x000f680000300800 */
[----:B------:R-:W5:Y:S04]  /*c8f0*/  LDL.LU R9, [R1+0x8] ;  /* 0x0000080001097983 */ /* 0x000f680000300800 */
[----:B------:R-:W5:Y:S01]  /*c900*/  LDL.LU R8, [R1+0xc] ;  /* 0x00000c0001087983 */ /* 0x000f620000300800 */
[----:B------:R-:W-:Y:S01]  /*c910*/  ISETP.GT.AND P5, PT, R0, 0x1, PT ;  /* 0x000000010000780c */ /* 0x000fe20003fa4270 */
[----:B------:R-:W-:Y:S01]  /*c920*/  USHF.L.U32 UR11, UR8, 0x4, URZ ;  /* 0x00000004080b7899 */ /* 0x000fe2000800063f */
[C---:B------:R-:W-:Y:S01]  /*c930*/  ISETP.GT.AND P4, PT, R3.reuse, 0x8, P0 ;  /* 0x000000080300780c */ /* 0x040fe20000784270 */
[----:B------:R-:W-:Y:S01]  /*c940*/  USHF.L.U64.HI UR5, UR8, 0x4, UR9 ;  /* 0x0000000408057899 */ /* 0x000fe20008010209 */
[----:B------:R-:W-:Y:S01]  /*c950*/  ISETP.GT.AND P2, PT, R3, RZ, P5 ;  /* 0x000000ff0300720c */ /* 0x000fe20002f44270 */
[----:B------:R-:W-:Y:S01]  /*c960*/  UIMAD UR4, UR9, 0xf0, URZ ;  /* 0x000000f0090478a4 */ /* 0x000fe2000f8e023f */
[----:B---3--:R-:W-:Y:S01]  /*c970*/  LOP3.LUT R17, R17, 0xfffffff7, RZ, 0xc0, !PT ;  /* 0xfffffff711117812 */ /* 0x008fe200078ec0ff */
[-C--:B------:R-:W-:Y:S01]  /*c980*/  FMUL R216, R216, R2.reuse ;  /* 0x00000002d8d87220 */ /* 0x080fe20000400000 */
[-C--:B------:R-:W-:Y:S01]  /*c990*/  FMUL R217, R217, R2.reuse ;  /* 0x00000002d9d97220 */ /* 0x080fe20000400000 */
[-C--:B------:R-:W-:Y:S01]  /*c9a0*/  FMUL R218, R218, R2.reuse ;  /* 0x00000002dada7220 */ /* 0x080fe20000400000 */
[-C--:B------:R-:W-:Y:S01]  /*c9b0*/  FMUL R219, R219, R2.reuse ;  /* 0x00000002dbdb7220 */ /* 0x080fe20000400000 */
[----:B------:R-:W-:Y:S01]  /*c9c0*/  FMUL R220, R220, R2 ;  /* 0x00000002dcdc7220 */ /* 0x000fe20000400000 */
[----:B------:R-:W-:Y:S01]  /*c9d0*/  F2FP.F16.F32.PACK_AB R216, RZ, R216 ;  /* 0x000000d8ffd8723e */ /* 0x000fe200000000ff */
[-C--:B------:R-:W-:Y:S01]  /*c9e0*/  FMUL R221, R221, R2.reuse ;  /* 0x00000002dddd7220 */ /* 0x080fe20000400000 */
[----:B------:R-:W-:Y:S01]  /*c9f0*/  F2FP.F16.F32.PACK_AB R217, RZ, R217 ;  /* 0x000000d9ffd9723e */ /* 0x000fe200000000ff */
        /* <DEDUP_REMOVED lines=64> */
[-C--:B------:R-:W-:Y:S01]  /*ce00*/  FMUL R190, R190, R2.reuse ;  /* 0x00000002bebe7220 */ /* 0x080fe20000400000 */
[----:B------:R-:W-:Y:S01]  /*ce10*/  F2FP.F16.F32.PACK_AB R187, RZ, R187 ;  /* 0x000000bbffbb723e */ /* 0x000fe200000000ff */
[----:B------:R-:W-:Y:S01]  /*ce20*/  FMUL R191, R191, R2 ;  /* 0x00000002bfbf7220 */ /* 0x000fe20000400000 */
        /* <DEDUP_REMOVED lines=157> */
[----:B--2---:R-:W-:Y:S01]  /*d800*/  FMUL R6, R6, R2 ;  /* 0x0000000206067220 */ /* 0x004fe20000400000 */
[----:B------:R-:W-:Y:S01]  /*d810*/  F2FP.F16.F32.PACK_AB R106, RZ, R106 ;  /* 0x0000006aff6a723e */ /* 0x000fe200000000ff */
[-C--:B------:R-:W-:Y:S01]  /*d820*/  FMUL R110, R110, R2.reuse ;  /* 0x000000026e6e7220 */ /* 0x080fe20000400000 */
[----:B------:R-:W-:Y:S01]  /*d830*/  F2FP.F16.F32.PACK_AB R107, RZ, R107 ;  /* 0x0000006bff6b723e */ /* 0x000fe200000000ff */
[----:B----4-:R-:W-:Y:S01]  /*d840*/  FMUL R7, R7, R2 ;  /* 0x0000000207077220 */ /* 0x010fe20000400000 */
[----:B------:R-:W-:Y:S01]  /*d850*/  F2FP.F16.F32.PACK_AB R6, RZ, R6 ;  /* 0x00000006ff06723e */ /* 0x000fe200000000ff */
[----:B------:R-:W-:Y:S01]  /*d860*/  FMUL R111, R111, R2 ;  /* 0x000000026f6f7220 */ /* 0x000fe20000400000 */
[----:B------:R-:W-:Y:S01]  /*d870*/  F2FP.F16.F32.PACK_AB R108, RZ, R108 ;  /* 0x0000006cff6c723e */ /* 0x000fe200000000ff */
[-C--:B------:R-:W-:Y:S01]  /*d880*/  FMUL R112, R112, R2.reuse ;  /* 0x0000000270707220 */ /* 0x080fe20000400000 */
[----:B------:R-:W-:Y:S01]  /*d890*/  F2FP.F16.F32.PACK_AB R7, RZ, R7 ;  /* 0x00000007ff07723e */ /* 0x000fe200000000ff */
[-C--:B------:R-:W-:Y:S01]  /*d8a0*/  FMUL R113, R113, R2.reuse ;  /* 0x0000000271717220 */ /* 0x080fe20000400000 */
[----:B------:R-:W-:Y:S01]  /*d8b0*/  PRMT R10, R6, 0x7610, R10 ;  /* 0x00007610060a7816 */ /* 0x000fe2000000000a */
[-C--:B------:R-:W-:Y:S01]  /*d8c0*/  FMUL R114, R114, R2.reuse ;  /* 0x0000000272727220 */ /* 0x080fe20000400000 */
[----:B------:R-:W-:Y:S01]  /*d8d0*/  PRMT R11, R7, 0x7610, R11 ;  /* 0x00007610070b7816 */ /* 0x000fe2000000000b */
[-C--:B------:R-:W-:Y:S01]  /*d8e0*/  FMUL R115, R115, R2.reuse ;  /* 0x0000000273737220 */ /* 0x080fe20000400000 */
[----:B------:R-:W-:Y:S01]  /*d8f0*/  IADD3 R6, P3, R4, UR11, RZ ;  /* 0x0000000b04067c10 */ /* 0x000fe2000ff7e0ff */
[----:B------:R0:W-:Y:S01]  /*d900*/  @P2 STG.E.U16 desc[UR46][R4.64+0x2], R10 ;  /* 0x0000020a04002986 */ /* 0x0001e2000c10152e */
[----:B------:R-:W-:Y:S01]  /*d910*/  ISETP.GT.AND P2, PT, R0, 0x9, PT ;  /* 0x000000090000780c */ /* 0x000fe20003f44270 */
[-C--:B-----5:R-:W-:Y:S01]  /*d920*/  FMUL R12, R12, R2.reuse ;  /* 0x000000020c0c7220 */ /* 0x0a0fe20000400000 */
[----:B------:R-:W-:Y:S01]  /*d930*/  IADD3.X R7, R5, UR5, RZ, P3, !PT ;  /* 0x0000000505077c10 */ /* 0x000fe20009ffe4ff */
[----:B------:R1:W-:Y:S01]  /*d940*/  @P1 STG.E.U16 desc[UR46][R4.64], R11 ;  /* 0x0000000b04001986 */ /* 0x0003e2000c10152e */
[----:B------:R-:W-:Y:S01]  /*d950*/  ISETP.GT.AND P1, PT, R3, 0x8, P5 ;  /* 0x000000080300780c */ /* 0x000fe20002f24270 */
        /* <DEDUP_REMOVED lines=44> */
[-C--:B------:R-:W-:Y:S01]  /*dc20*/  FMUL R72, R72, R2.reuse ;  /* 0x0000000248487220 */ /* 0x080fe20000400000 */
[----:B------:R-:W-:Y:S01]  /*dc30*/  PRMT R13, R9, 0x7610, R13 ;  /* 0x00007610090d7816 */ /* 0x000fe2000000000d */
[-C--:B------:R-:W-:Y:S01]  /*dc40*/  FMUL R9, R234, R2.reuse ;  /* 0x00000002ea097220 */ /* 0x080fe20000400000 */
[----:B------:R-:W-:Y:S01]  /*dc50*/  PRMT R14, R8, 0x7610, R14 ;  /* 0x00007610080e7816 */ /* 0x000fe2000000000e */
[----:B------:R-:W-:Y:S01]  /*dc60*/  FMUL R8, R235, R2 ;  /* 0x00000002eb087220 */ /* 0x000fe20000400000 */
[----:B------:R-:W-:Y:S01]  /*dc70*/  F2FP.F16.F32.PACK_AB R96, RZ, R96 ;  /* 0x00000060ff60723e */ /* 0x000fe200000000ff */
[----:B------:R2:W-:Y:S01]  /*dc80*/  @P4 STG.E.U16 desc[UR46][R6.64], R13 ;  /* 0x0000000d06004986 */ /* 0x0005e2000c10152e */
[----:B------:R-:W-:Y:S01]  /*dc90*/  ISETP.GT.AND P4, PT, R3, RZ, P2 ;  /* 0x000000ff0300720c */ /* 0x000fe20001784270 */
[----:B------:R-:W-:Y:S01]  /*dca0*/  FMUL R73, R73, R2 ;  /* 0x0000000249497220 */ /* 0x000fe20000400000 */
[----:B------:R-:W-:Y:S01]  /*dcb0*/  F2FP.F16.F32.PACK_AB R8, RZ, R8 ;  /* 0x00000008ff08723e */ /* 0x000fe200000000ff */
[----:B------:R-:W-:Y:S01]  /*dcc0*/  @P1 STG.E.U16 desc[UR46][R6.64+0x2], R14 ;  /* 0x0000020e06001986 */ /* 0x000fe2000c10152e */
[----:B------:R-:W-:Y:S01]  /*dcd0*/  ISETP.GT.AND P1, PT, R0, 0x8, PT ;  /* 0x000000080000780c */ /* 0x000fe20003f24270 */
[-C--:B------:R-:W-:Y:S01]  /*dce0*/  FMUL R74, R74, R2.reuse ;  /* 0x000000024a4a7220 */ /* 0x080fe20000400000 */
[----:B------:R-:W-:Y:S01]  /*dcf0*/  F2FP.F16.F32.PACK_AB R9, RZ, R9 ;  /* 0x00000009ff09723e */ /* 0x000fe200000000ff */
[-C--:B------:R-:W-:Y:S01]  /*dd00*/  FMUL R75, R75, R2.reuse ;  /* 0x000000024b4b7220 */ /* 0x080fe20000400000 */
[C---:B------:R-:W-:Y:S01]  /*dd10*/  ISETP.GT.AND P3, PT, R3.reuse, RZ, P1 ;  /* 0x000000ff0300720c */ /* 0x040fe20000f64270 */
[-C--:B------:R-:W-:Y:S01]  /*dd20*/  FMUL R76, R76, R2.reuse ;  /* 0x000000024c4c7220 */ /* 0x080fe20000400000 */
[----:B------:R-:W-:Y:S01]  /*dd30*/  ISETP.GT.AND P5, PT, R3, 0x8, P1 ;  /* 0x000000080300780c */ /* 0x000fe20000fa4270 */
[-C--:B------:R-:W-:Y:S01]  /*dd40*/  FMUL R77, R77, R2.reuse ;  /* 0x000000024d4d7220 */ /* 0x080fe20000400000 */
[----:B0-----:R-:W-:Y:S01]  /*dd50*/  PRMT R10, R8, 0x7610, R10 ;  /* 0x00007610080a7816 */ /* 0x001fe2000000000a */
[-C--:B------:R-:W-:Y:S01]  /*dd60*/  FMUL R8, R233, R2.reuse ;  /* 0x00000002e9087220 */ /* 0x080fe20000400000 */
[----:B-1----:R-:W-:Y:S01]  /*dd70*/  PRMT R11, R9, 0x7610, R11 ;  /* 0x00007610090b7816 */ /* 0x002fe2000000000b */
[-C--:B------:R-:W-:Y:S01]  /*dd80*/  FMUL R9, R232, R2.reuse ;  /* 0x00000002e8097220 */ /* 0x080fe20000400000 */
[----:B------:R-:W-:Y:S01]  /*dd90*/  F2FP.F16.F32.PACK_AB R97, RZ, R97 ;  /* 0x00000061ff61723e */ /* 0x000fe200000000ff */
[----:B------:R-:W-:Y:S01]  /*dda0*/  FMUL R78, R78, R2 ;  /* 0x000000024e4e7220 */ /* 0x000fe20000400000 */
[----:B------:R-:W-:Y:S01]  /*ddb0*/  F2FP.F16.F32.PACK_AB R8, RZ, R8 ;  /* 0x00000008ff08723e */ /* 0x000fe200000000ff */
[----:B------:R-:W-:Y:S01]  /*ddc0*/  @P4 STG.E.U16 desc[UR46][R4.64+0x12], R11 ;  /* 0x0000120b04004986 */ /* 0x000fe2000c10152e */
[----:B------:R-:W-:Y:S01]  /*ddd0*/  ISETP.GT.AND P4, PT, R3, 0x8, P2 ;  /* 0x000000080300780c */ /* 0x000fe20001784270 */
[-C--:B------:R-:W-:Y:S01]  /*dde0*/  FMUL R79, R79, R2.reuse ;  /* 0x000000024f4f7220 */ /* 0x080fe20000400000 */
[----:B--2---:R-:W-:Y:S01]  /*ddf0*/  PRMT R13, R8, 0x7610, R13 ;  /* 0x00007610080d7816 */ /* 0x004fe2000000000d */
[----:B------:R0:W-:Y:S01]  /*de00*/  @P3 STG.E.U16 desc[UR46][R4.64+0x10], R10 ;  /* 0x0000100a04003986 */ /* 0x0001e2000c10152e */
[----:B------:R-:W-:Y:S01]  /*de10*/  ISETP.GT.AND P3, PT, R0, 0x10, PT ;  /* 0x000000100000780c */ /* 0x000fe20003f64270 */
[-C--:B------:R-:W-:Y:S01]  /*de20*/  FMUL R8, R23, R2.reuse ;  /* 0x0000000217087220 */ /* 0x080fe20000400000 */
[----:B------:R-:W-:Y:S01]  /*de30*/  F2FP.F16.F32.PACK_AB R9, RZ, R9 ;  /* 0x00000009ff09723e */ /* 0x000fe200000000ff */
[----:B------:R-:W-:Y:S01]  /*de40*/  @P5 STG.E.U16 desc[UR46][R6.64+0x10], R12 ;  /* 0x0000100c06005986 */ /* 0x000fe2000c10152e */
[----:B------:R-:W-:Y:S01]  /*de50*/  ISETP.GT.AND P5, PT, R3, RZ, P3 ;  /* 0x000000ff0300720c */ /* 0x000fe20001fa4270 */
[----:B------:R-:W-:Y:S01]  /*de60*/  FMUL R80, R80, R2 ;  /* 0x0000000250507220 */ /* 0x000fe20000400000 */
[----:B------:R-:W-:Y:S01]  /*de70*/  F2FP.F16.F32.PACK_AB R8, RZ, R8 ;  /* 0x00000008ff08723e */ /* 0x000fe200000000ff */
[-C--:B------:R-:W-:Y:S01]  /*de80*/  FMUL R81, R81, R2.reuse ;  /* 0x0000000251517220 */ /* 0x080fe20000400000 */
[----:B------:R-:W-:Y:S01]  /*de90*/  @P1 LOP3.LUT R17, R17, 0x8, RZ, 0xfc, !PT ;  /* 0x0000000811111812 */ /* 0x000fe200078efcff */
[----:B------:R-:W-:Y:S01]  /*dea0*/  @P4 STG.E.U16 desc[UR46][R6.64+0x12], R13 ;  /* 0x0000120d06004986 */ /* 0x000fe2000c10152e */
[----:B------:R-:W-:Y:S01]  /*deb0*/  ISETP.GT.AND P4, PT, R0, 0x11, PT ;  /* 0x000000110000780c */ /* 0x000fe20003f84270 */
[-C--:B------:R-:W-:Y:S01]  /*dec0*/  FMUL R82, R82, R2.reuse ;  /* 0x0000000252527220 */ /* 0x080fe20000400000 */
[----:B0-----:R-:W-:Y:S01]  /*ded0*/  PRMT R10, R8, 0x7610, R10 ;  /* 0x00007610080a7816 */ /* 0x001fe2000000000a */
[----:B------:R-:W-:Y:S01]  /*dee0*/  FMUL R8, R22, R2 ;  /* 0x0000000216087220 */ /* 0x000fe20000400000 */
[----:B------:R-:W-:Y:S01]  /*def0*/  F2FP.F16.F32.PACK_AB R98, RZ, R98 ;  /* 0x00000062ff62723e */ /* 0x000fe200000000ff */
[-C--:B------:R-:W-:Y:S01]  /*df00*/  FMUL R83, R83, R2.reuse ;  /* 0x0000000253537220 */ /* 0x080fe20000400000 */
[----:B------:R-:W-:Y:S01]  /*df10*/  F2FP.F16.F32.PACK_AB R99, RZ, R99 ;  /* 0x00000063ff63723e */ /* 0x000fe200000000ff */
[----:B------:R0:W-:Y:S01]  /*df20*/  @P5 STG.E.U16 desc[UR46][R4.64+0x20], R9 ;  /* 0x0000200904005986 */ /* 0x0001e2000c10152e */
[----:B------:R-:W-:Y:S01]  /*df30*/  ISETP.GT.AND P5, PT, R3, RZ, P4 ;  /* 0x000000ff0300720c */ /* 0x000fe200027a4270 */
[----:B------:R-:W-:Y:S01]  /*df40*/  FMUL R84, R84, R2 ;  /* 0x0000000254547220 */ /* 0x000fe20000400000 */
[----:B------:R-:W-:Y:S01]  /*df50*/  F2FP.F16.F32.PACK_AB R8, RZ, R8 ;  /* 0x00000008ff08723e */ /* 0x000fe200000000ff */
[----:B------:R-:W-:Y:S01]  /*df60*/  FMUL R85, R85, R2 ;  /* 0x0000000255557220 */ /* 0x000fe20000400000 */
[----:B------:R-:W-:Y:S01]  /*df70*/  F2FP.F16.F32.PACK_AB R100, RZ, R100 ;  /* 0x00000064ff64723e */ /* 0x000fe200000000ff */
[-C--:B------:R-:W-:Y:S01]  /*df80*/  FMUL R86, R86, R2.reuse ;  /* 0x0000000256567220 */ /* 0x080fe20000400000 */
[----:B------:R-:W-:Y:S01]  /*df90*/  PRMT R11, R8, 0x7610, R11 ;  /* 0x00007610080b7816 */ /* 0x000fe2000000000b */
[-C--:B------:R-:W-:Y:S01]  /*dfa0*/  FMUL R8, R21, R2.reuse ;  /* 0x0000000215087220 */ /* 0x080fe20000400000 */
[----:B------:R-:W-:Y:S01]  /*dfb0*/  F2FP.F16.F32.PACK_AB R101, RZ, R101 ;  /* 0x00000065ff65723e */ /* 0x000fe200000000ff */
[----:B------:R-:W-:Y:S01]  /*dfc0*/  FMUL R87, R87, R2 ;  /* 0x0000000257577220 */ /* 0x000fe20000400000 */
[----:B------:R-:W-:Y:S01]  /*dfd0*/  F2FP.F16.F32.PACK_AB R102, RZ, R102 ;  /* 0x00000066ff66723e */ /* 0x000fe200000000ff */
[----:B------:R-:W-:Y:S01]  /*dfe0*/  FMUL R56, R56, R2 ;  /* 0x0000000238387220 */ /* 0x000fe20000400000 */
[----:B0-----:R-:W-:Y:S01]  /*dff0*/  F2FP.F16.F32.PACK_AB R9, RZ, R8 ;  /* 0x00000008ff09723e */ /* 0x001fe200000000ff */
[----:B------:R0:W-:Y:S01]  /*e000*/  @P5 STG.E.U16 desc[UR46][R4.64+0x22], R10 ;  /* 0x0000220a04005986 */ /* 0x0001e2000c10152e */
[----:B------:R-:W-:Y:S01]  /*e010*/  ISETP.GT.AND P5, PT, R3, 0x8, P3 ;  /* 0x000000080300780c */ /* 0x000fe20001fa4270 */
        /* <DEDUP_REMOVED lines=11> */
[----:B0-----:R-:W-:Y:S01]  /*e0d0*/  PRMT R10, R8, 0x7610, R10 ;  /* 0x00007610080a7816 */ /* 0x001fe2000000000a */
        /* <DEDUP_REMOVED lines=15> */
[----:B------:R-:W-:Y:S01]  /*e1d0*/  ISETP.GT.AND P5, PT, R0, 0x18, PT ;  /* 0x000000180000780c */ /* 0x000fe20003fa4270 */
[-C--:B------:R-:W-:Y:S01]  /*e1e0*/  FMUL R8, R18, R2.reuse ;  /* 0x0000000212087220 */ /* 0x080fe20000400000 */
[----:B------:R-:W-:Y:S01]  /*e1f0*/  F2FP.F16.F32.PACK_AB R79, RZ, R79 ;  /* 0x0000004fff4f723e */ /* 0x000fe200000000ff */
[-C--:B------:R-:W-:Y:S01]  /*e200*/  FMUL R67, R67, R2.reuse ;  /* 0x0000000243437220 */ /* 0x080fe20000400000 */
[----:B------:R-:W-:Y:S01]  /*e210*/  ISETP.GT.AND P6, PT, R3, RZ, P5 ;  /* 0x000000ff0300720c */ /* 0x000fe20002fc4270 */
[----:B------:R-:W-:Y:S01]  /*e220*/  FMUL R68, R68, R2 ;  /* 0x0000000244447220 */ /* 0x000fe20000400000 */
[----:B------:R-:W-:Y:S01]  /*e230*/  F2FP.F16.F32.PACK_AB R8, RZ, R8 ;  /* 0x00000008ff08723e */ /* 0x000fe200000000ff */
[----:B------:R-:W-:Y:S01]  /*e240*/  FMUL R69, R69, R2 ;  /* 0x0000000245457220 */ /* 0x000fe20000400000 */
[----:B------:R-:W-:Y:S01]  /*e250*/  F2FP.F16.F32.PACK_AB R80, RZ, R80 ;  /* 0x00000050ff50723e */ /* 0x000fe200000000ff */
[-C--:B------:R-:W-:Y:S01]  /*e260*/  FMUL R70, R70, R2.reuse ;  /* 0x0000000246467220 */ /* 0x080fe20000400000 */
[----:B------:R-:W-:Y:S01]  /*e270*/  F2FP.F16.F32.PACK_AB R81, RZ, R81 ;  /* 0x00000051ff51723e */ /* 0x000fe200000000ff */
[-C--:B------:R-:W-:Y:S01]  /*e280*/  FMUL R71, R71, R2.reuse ;  /* 0x0000000247477220 */ /* 0x080fe20000400000 */
[----:B0-----:R-:W-:Y:S01]  /*e290*/  PRMT R9, R8, 0x7610, R9 ;  /* 0x0000761008097816 */ /* 0x001fe20000000009 */
[----:B------:R-:W-:Y:S01]  /*e2a0*/  FMUL R8, R15, R2 ;  /* 0x000000020f087220 */ /* 0x000fe20000400000 */
[----:B------:R-:W-:Y:S01]  /*e2b0*/  F2FP.F16.F32.PACK_AB R82, RZ, R82 ;  /* 0x00000052ff52723e */ /* 0x000fe200000000ff */
[-C--:B------:R-:W-:Y:S01]  /*e2c0*/  FMUL R40, R40, R2.reuse ;  /* 0x0000000228287220 */ /* 0x080fe20000400000 */
[----:B------:R-:W-:Y:S01]  /*e2d0*/  F2FP.F16.F32.PACK_AB R83, RZ, R83 ;  /* 0x00000053ff53723e */ /* 0x000fe200000000ff */
[----:B------:R-:W-:Y:S01]  /*e2e0*/  @P6 STG.E.U16 desc[UR46][R4.64+0x30], R10 ;  /* 0x0000300a04006986 */ /* 0x000fe2000c10152e */
[----:B------:R-:W-:Y:S01]  /*e2f0*/  ISETP.GT.AND P6, PT, R0, 0x19, PT ;  /* 0x000000190000780c */ /* 0x000fe20003fc4270 */
[----:B------:R-:W-:Y:S01]  /*e300*/  FMUL R41, R41, R2 ;  /* 0x0000000229297220 */ /* 0x000fe20000400000 */
[----:B------:R-:W-:Y:S01]  /*e310*/  F2FP.F16.F32.PACK_AB R8, RZ, R8 ;  /* 0x00000008ff08723e */ /* 0x000fe200000000ff */
[-C--:B------:R-:W-:Y:S01]  /*e320*/  FMUL R43, R43, R2.reuse ;  /* 0x000000022b2b7220 */ /* 0x080fe20000400000 */
[----:B------:R-:W-:Y:S01]  /*e330*/  ISETP.GT.AND P1, PT, R3, RZ, P6 ;  /* 0x000000ff0300720c */ /* 0x000fe20003724270 */
        /* <DEDUP_REMOVED lines=24> */
[----:B0-----:R-:W-:Y:S01]  /*e4c0*/  IMAD.U32 R11, RZ, RZ, UR8 ;  /* 0x00000008ff0b7e24 */ /* 0x001fe2000f8e00ff */
[----:B------:R-:W-:Y:S01]  /*e4d0*/  F2FP.F16.F32.PACK_AB R63, RZ, R63 ;  /* 0x0000003fff3f723e */ /* 0x000fe200000000ff */
[----:B------:R-:W-:Y:S01]  /*e4e0*/  @P1 STG.E.U16 desc[UR46][R6.64+0x30], R9 ;  /* 0x0000300906001986 */ /* 0x000fe2000c10152e */
[----:B------:R-:W-:Y:S01]  /*e4f0*/  ISETP.GT.AND P1, PT, R3, 0x8, P6 ;  /* 0x000000080300780c */ /* 0x000fe20003724270 */
[----:B------:R-:W-:Y:S01]  /*e500*/  IMAD.WIDE.U32 R10, R11, 0xf0, R6 ;  /* 0x000000f00b0a7825 */ /* 0x000fe200078e0006 */
[----:B------:R-:W-:-:S03]  /*e510*/  F2FP.F16.F32.PACK_AB R65, RZ, R65 ;  /* 0x00000041ff41723e */ /* 0x000fc600000000ff */
[----:B------:R-:W-:Y:S01]  /*e520*/  FMUL R54, R54, R2 ;  /* 0x0000000236367220 */ /* 0x000fe20000400000 */
[----:B------:R-:W-:Y:S01]  /*e530*/  F2FP.F16.F32.PACK_AB R64, RZ, R64 ;  /* 0x00000040ff40723e */ /* 0x000fe200000000ff */
[----:B------:R-:W-:Y:S01]  /*e540*/  VIADD R11, R11, UR4 ;  /* 0x000000040b0b7c36 */ /* 0x000fe20008000000 */
        /* <DEDUP_REMOVED lines=8> */
[C---:B------:R-:W-:Y:S01]  /*e5d0*/  ISETP.GT.AND P1, PT, R3.reuse, 0x80, P0 ;  /* 0x000000800300780c */ /* 0x040fe20000724270 */
[-C--:B------:R-:W-:Y:S01]  /*e5e0*/  FMUL R26, R26, R2.reuse ;  /* 0x000000021a1a7220 */ /* 0x080fe20000400000 */
        /* <DEDUP_REMOVED lines=27> */
[----:B------:R-:W-:Y:S01]  /*e7a0*/  FMUL R39, R39, R2 ;  /* 0x0000000227277220 */ /* 0x000fe20000400000 */
[----:B------:R-:W-:Y:S01]  /*e7b0*/  F2FP.F16.F32.PACK_AB R49, RZ, R49 ;  /* 0x00000031ff31723e */ /* 0x000fe200000000ff */
[----:B------:R-:W-:Y:S01]  /*e7c0*/  @P1 STG.E.U16 desc[UR46][R10.64+0x2], R217 ;  /* 0x000002d90a001986 */ /* 0x000fe2000c10152e */
[----:B0-----:R-:W-:-:S02]  /*e7d0*/  IADD3 R8, P1, R10, UR11, RZ ;  /* 0x0000000b0a087c10 */ /* 0x001fc4000ff3e0ff */
[----:B------:R-:W-:Y:S02]  /*e7e0*/  F2FP.F16.F32.PACK_AB R50, RZ, R50 ;  /* 0x00000032ff32723e */ /* 0x000fe400000000ff */
[----:B------:R-:W-:Y:S02]  /*e7f0*/  IADD3.X R9, R11, UR5, RZ, P1, !PT ;  /* 0x000000050b097c10 */ /* 0x000fe40008ffe4ff */
[----:B------:R-:W-:Y:S02]  /*e800*/  LOP3.LUT P1, RZ, R17, 0x8, RZ, 0xc0, !PT ;  /* 0x0000000811ff7812 */ /* 0x000fe4000782c0ff */
[----:B------:R-:W-:Y:S01]  /*e810*/  F2FP.F16.F32.PACK_AB R51, RZ, R51 ;  /* 0x00000033ff33723e */ /* 0x000fe200000000ff */
[----:B------:R-:W-:Y:S01]  /*e820*/  @P0 STG.E.U16 desc[UR46][R8.64], R218 ;  /* 0x000000da08000986 */ /* 0x000fe2000c10152e */
[----:B------:R-:W-:Y:S02]  /*e830*/  ISETP.GT.AND P0, PT, R0, 0x1, PT ;  /* 0x000000010000780c */ /* 0x000fe40003f04270 */
[----:B------:R-:W-:-:S02]  /*e840*/  F2FP.F16.F32.PACK_AB R52, RZ, R52 ;  /* 0x00000034ff34723e */ /* 0x000fc400000000ff */
[----:B------:R-:W-:Y:S02]  /*e850*/  ISETP.GT.AND P0, PT, R3, 0x88, P0 ;  /* 0x000000880300780c */ /* 0x000fe40000704270 */
[----:B------:R-:W-:Y:S02]  /*e860*/  F2FP.F16.F32.PACK_AB R53, RZ, R53 ;  /* 0x00000035ff35723e */ /* 0x000fe400000000ff */
[----:B------:R-:W-:Y:S02]  /*e870*/  F2FP.F16.F32.PACK_AB R54, RZ, R54 ;  /* 0x00000036ff36723e */ /* 0x000fe400000000ff */
[----:B------:R-:W-:Y:S02]  /*e880*/  F2FP.F16.F32.PACK_AB R55, RZ, R55 ;  /* 0x00000037ff37723e */ /* 0x000fe400000000ff */
[----:B------:R-:W-:Y:S02]  /*e890*/  F2FP.F16.F32.PACK_AB R24, RZ, R24 ;  /* 0x00000018ff18723e */ /* 0x000fe400000000ff */
[----:B------:R-:W-:-:S02]  /*e8a0*/  F2FP.F16.F32.PACK_AB R25, RZ, R25 ;  /* 0x00000019ff19723e */ /* 0x000fc400000000ff */
[----:B------:R-:W-:Y:S01]  /*e8b0*/  F2FP.F16.F32.PACK_AB R26, RZ, R26 ;  /* 0x0000001aff1a723e */ /* 0x000fe200000000ff */
[----:B------:R-:W-:Y:S01]  /*e8c0*/  @P0 STG.E.U16 desc[UR46][R8.64+0x2], R219 ;  /* 0x000002db08000986 */ /* 0x000fe2000c10152e */
[C---:B------:R-:W-:Y:S02]  /*e8d0*/  ISETP.GT.AND P0, PT, R3.reuse, 0x80, P1 ;  /* 0x000000800300780c */ /* 0x040fe40000f04270 */
[----:B------:R-:W-:Y:S02]  /*e8e0*/  ISETP.GT.AND P1, PT, R3, 0x88, P1 ;  /* 0x000000880300780c */ /* 0x000fe40000f24270 */
[----:B------:R-:W-:Y:S02]  /*e8f0*/  F2FP.F16.F32.PACK_AB R27, RZ, R27 ;  /* 0x0000001bff1b723e */ /* 0x000fe400000000ff */
[----:B------:R-:W-:Y:S02]  /*e900*/  F2FP.F16.F32.PACK_AB R28, RZ, R28 ;  /* 0x0000001cff1c723e */ /* 0x000fe400000000ff */
[----:B------:R-:W-:-:S02]  /*e910*/  F2FP.F16.F32.PACK_AB R29, RZ, R29 ;  /* 0x0000001dff1d723e */ /* 0x000fc400000000ff */
[----:B------:R-:W-:Y:S02]  /*e920*/  F2FP.F16.F32.PACK_AB R30, RZ, R30 ;  /* 0x0000001eff1e723e */ /* 0x000fe400000000ff */
[----:B------:R-:W-:Y:S01]  /*e930*/  F2FP.F16.F32.PACK_AB R31, RZ, R31 ;  /* 0x0000001fff1f723e */ /* 0x000fe200000000ff */
[----:B------:R-:W-:Y:S01]  /*e940*/  @P0 STG.E.U16 desc[UR46][R10.64+0x10], R220 ;  /* 0x000010dc0a000986 */ /* 0x000fe2000c10152e */
[C---:B------:R-:W-:Y:S02]  /*e950*/  ISETP.GT.AND P0, PT, R3.reuse, 0x80, P2 ;  /* 0x000000800300780c */ /* 0x040fe40001704270 */
[----:B------:R-:W-:Y:S02]  /*e960*/  ISETP.GT.AND P2, PT, R3, 0x88, P2 ;  /* 0x000000880300780c */ /* 0x000fe40001744270 */
[----:B------:R-:W-:Y:S02]  /*e970*/  F2FP.F16.F32.PACK_AB R32, RZ, R32 ;  /* 0x00000020ff20723e */ /* 0x000fe400000000ff */
[----:B------:R-:W-:-:S02]  /*e980*/  F2FP.F16.F32.PACK_AB R33, RZ, R33 ;  /* 0x00000021ff21723e */ /* 0x000fc400000000ff */
[----:B------:R-:W-:Y:S02]  /*e990*/  F2FP.F16.F32.PACK_AB R34, RZ, R34 ;  /* 0x00000022ff22723e */ /* 0x000fe400000000ff */
[----:B------:R-:W-:Y:S02]  /*e9a0*/  F2FP.F16.F32.PACK_AB R35, RZ, R35 ;  /* 0x00000023ff23723e */ /* 0x000fe400000000ff */
[----:B------:R-:W-:Y:S01]  /*e9b0*/  F2FP.F16.F32.PACK_AB R36, RZ, R36 ;  /* 0x00000024ff24723e */ /* 0x000fe200000000ff */
[----:B------:R-:W-:Y:S01]  /*e9c0*/  @P0 STG.E.U16 desc[UR46][R10.64+0x12], R221 ;  /* 0x000012dd0a000986 */ /* 0x000fe2000c10152e */
[C---:B------:R-:W-:Y:S02]  /*e9d0*/  ISETP.GT.AND P0, PT, R3.reuse, 0x80, P3 ;  /* 0x000000800300780c */ /* 0x040fe40001f04270 */
[C---:B------:R-:W-:Y:S01]  /*e9e0*/  ISETP.GT.AND P3, PT, R3.reuse, 0x88, P3 ;  /* 0x000000880300780c */ /* 0x040fe20001f64270 */
[----:B------:R-:W-:Y:S01]  /*e9f0*/  @P1 STG.E.U16 desc[UR46][R8.64+0x10], R222 ;  /* 0x000010de08001986 */ /* 0x000fe2000c10152e */
[----:B------:R-:W-:-:S02]  /*ea00*/  ISETP.GT.AND P1, PT, R3, 0x80, P6 ;  /* 0x000000800300780c */ /* 0x000fc40003724270 */
[----:B------:R-:W-:Y:S01]  /*ea10*/  F2FP.F16.F32.PACK_AB R37, RZ, R37 ;  /* 0x00000025ff25723e */ /* 0x000fe200000000ff */
[----:B------:R-:W-:Y:S01]  /*ea20*/  @P2 STG.E.U16 desc[UR46][R8.64+0x12], R223 ;  /* 0x000012df08002986 */ /* 0x000fe2000c10152e */
[C---:B------:R-:W-:Y:S02]  /*ea30*/  ISETP.GT.AND P2, PT, R3.reuse, 0x80, P5 ;  /* 0x000000800300780c */ /* 0x040fe40002f44270 */
[C---:B------:R-:W-:Y:S02]  /*ea40*/  ISETP.GT.AND P5, PT, R3.reuse, 0x88, P5 ;  /* 0x000000880300780c */ /* 0x040fe40002fa4270 */
[----:B------:R-:W-:Y:S01]  /*ea50*/  F2FP.F16.F32.PACK_AB R38, RZ, R38 ;  /* 0x00000026ff26723e */ /* 0x000fe200000000ff */
[----:B------:R-:W-:Y:S01]  /*ea60*/  @P0 STG.E.U16 desc[UR46][R10.64+0x20], R224 ;  /* 0x000020e00a000986 */ /* 0x000fe2000c10152e */
[C---:B------:R-:W-:Y:S02]  /*ea70*/  ISETP.GT.AND P0, PT, R3.reuse, 0x80, P4 ;  /* 0x000000800300780c */ /* 0x040fe40002704270 */
[----:B------:R-:W-:-:S02]  /*ea80*/  ISETP.GT.AND P4, PT, R3, 0x88, P4 ;  /* 0x000000880300780c */ /* 0x000fc40002784270 */
[----:B------:R-:W-:-:S03]  /*ea90*/  F2FP.F16.F32.PACK_AB R39, RZ, R39 ;  /* 0x00000027ff27723e */ /* 0x000fc600000000ff */
[----:B------:R-:W-:Y:S02]  /*eaa0*/  @P2 IMAD.MOV.U32 R12, RZ, RZ, R10 ;  /* 0x000000ffff0c2224 */ /* 0x000fe400078e000a */
[----:B------:R-:W-:-:S04]  /*eab0*/  @P2 IMAD.MOV.U32 R13, RZ, RZ, R11 ;  /* 0x000000ffff0d2224 */ /* 0x000fc800078e000b */
[----:B------:R-:W-:Y:S02]  /*eac0*/  @P0 IMAD.MOV.U32 R14, RZ, RZ, R10 ;  /* 0x000000ffff0e0224 */ /* 0x000fe400078e000a */
[----:B------:R-:W-:-:S05]  /*ead0*/  @P0 IMAD.MOV.U32 R15, RZ, RZ, R11 ;  /* 0x000000ffff0f0224 */ /* 0x000fca00078e000b */
[----:B------:R-:W-:Y:S01]  /*eae0*/  @P0 STG.E.U16 desc[UR46][R14.64+0x22], R225 ;  /* 0x000022e10e000986 */ /* 0x000fe2000c10152e */
[C---:B------:R-:W-:Y:S02]  /*eaf0*/  ISETP.GT.AND P0, PT, R3.reuse, 0x88, P6 ;  /* 0x000000880300780c */ /* 0x040fe40003704270 */
[C---:B------:R-:W-:Y:S01]  /*eb00*/  ISETP.GT.AND P6, PT, R0.reuse, 0x20, PT ;  /* 0x000000200000780c */ /* 0x040fe20003fc4270 */
[----:B------:R-:W-:Y:S03]  /*eb10*/  @P3 STG.E.U16 desc[UR46][R8.64+0x20], R226 ;  /* 0x000020e208003986 */ /* 0x000fe6000c10152e */
[----:B------:R-:W-:Y:S01]  /*eb20*/  ISETP.GT.AND P3, PT, R3, 0x8, P6 ;  /* 0x000000080300780c */ /* 0x000fe20003764270 */
[----:B------:R-:W-:Y:S01]  /*eb30*/  @P4 STG.E.U16 desc[UR46][R8.64+0x22], R227 ;  /* 0x000022e308004986 */ /* 0x000fe2000c10152e */
[----:B------:R-:W-:-:S03]  /*eb40*/  ISETP.GT.AND P4, PT, R0, 0x28, PT ;  /* 0x000000280000780c */ /* 0x000fc60003f84270 */
[----:B------:R-:W-:Y:S04]  /*eb50*/  @P2 STG.E.U16 desc[UR46][R12.64+0x30], R228 ;  /* 0x000030e40c002986 */ /* 0x000fe8000c10152e */
[----:B------:R0:W-:Y:S01]  /*eb60*/  @P1 STG.E.U16 desc[UR46][R10.64+0x32], R229 ;  /* 0x000032e50a001986 */ /* 0x0001e2000c10152e */
[----:B------:R-:W-:-:S03]  /*eb70*/  ISETP.GT.AND P1, PT, R3, RZ, P6 ;  /* 0x000000ff0300720c */ /* 0x000fc60003724270 */
[----:B------:R-:W-:Y:S01]  /*eb80*/  @P5 STG.E.U16 desc[UR46][R8.64+0x30], R230 ;  /* 0x000030e608005986 */ /* 0x000fe2000c10152e */
[----:B------:R-:W-:-:S03]  /*eb90*/  ISETP.GT.AND P5, PT, R0, 0x21, PT ;  /* 0x000000210000780c */ /* 0x000fc60003fa4270 */
[----:B------:R1:W-:Y:S01]  /*eba0*/  @P0 STG.E.U16 desc[UR46][R8.64+0x32], R231 ;  /* 0x000032e708000986 */ /* 0x0003e2000c10152e */
[C---:B------:R-:W-:Y:S02]  /*ebb0*/  ISETP.GT.AND P2, PT, R3.reuse, RZ, P5 ;  /* 0x000000ff0300720c */ /* 0x040fe40002f44270 */
[C---:B------:R-:W-:Y:S01]  /*ebc0*/  ISETP.GT.AND P0, PT, R3.reuse, 0x8, P5 ;  /* 0x000000080300780c */ /* 0x040fe20002f04270 */
[----:B0-----:R-:W-:Y:S01]  /*ebd0*/  IMAD.U32 R11, RZ, RZ, UR8 ;  /* 0x00000008ff0b7e24 */ /* 0x001fe2000f8e00ff */
[----:B------:R-:W-:Y:S01]  /*ebe0*/  P2R R12, PR, RZ, 0x40 ;  /* 0x00000040ff0c7803 */ /* 0x000fe20000000000 */
[----:B------:R0:W-:Y:S01]  /*ebf0*/  @P1 STG.E.U16 desc[UR46][R4.64+0x40], R200 ;  /* 0x000040c804001986 */ /* 0x0001e2000c10152e */
[----:B------:R-:W-:Y:S01]  /*ec00*/  ISETP.GT.AND P1, PT, R3, 0x8, P4 ;  /* 0x000000080300780c */ /* 0x000fe20002724270 */
[----:B------:R-:W-:Y:S01]  /*ec10*/  IMAD.WIDE.U32 R10, R11, 0xf0, R6 ;  /* 0x000000f00b0a7825 */ /* 0x000fe200078e0006 */
[----:B------:R-:W-:-:S03]  /*ec20*/  P2R R13, PR, RZ, 0x10 ;  /* 0x00000010ff0d7803 */ /* 0x000fc60000000000 */
[----:B------:R-:W-:Y:S02]  /*ec30*/  VIADD R11, R11, UR4 ;  /* 0x000000040b0b7c36 */ /* 0x000fe40008000000 */
[----:B------:R0:W-:Y:S01]  /*ec40*/  @P2 STG.E.U16 desc[UR46][R4.64+0x42], R201 ;  /* 0x000042c904002986 */ /* 0x0001e2000c10152e */
[----:B------:R-:W-:Y:S02]  /*ec50*/  ISETP.GT.AND P2, PT, R3, RZ, P4 ;  /* 0x000000ff0300720c */ /* 0x000fe40002744270 */
[C---:B------:R-:W-:Y:S01]  /*ec60*/  ISETP.GT.AND P4, PT, R0.reuse, 0x39, PT ;  /* 0x000000390000780c */ /* 0x040fe20003f84270 */
[----:B------:R0:W-:Y:S01]  /*ec70*/  @P3 STG.E.U16 desc[UR46][R6.64+0x40], R202 ;  /* 0x000040ca06003986 */ /* 0x0001e2000c10152e */
[----:B------:R-:W-:-:S03]  /*ec80*/  ISETP.GT.AND P3, PT, R0, 0x29, PT ;  /* 0x000000290000780c */ /* 0x000fc60003f64270 */
[----:B------:R0:W-:Y:S01]  /*ec90*/  @P0 STG.E.U16 desc[UR46][R6.64+0x42], R203 ;  /* 0x000042cb06000986 */ /* 0x0001e2000c10152e */
[----:B------:R-:W-:-:S05]  /*eca0*/  ISETP.GT.AND P0, PT, R3, RZ, P3 ;  /* 0x000000ff0300720c */ /* 0x000fca0001f04270 */
[----:B------:R0:W-:Y:S01]  /*ecb0*/  @P2 STG.E.U16 desc[UR46][R4.64+0x50], R204 ;  /* 0x000050cc04002986 */ /* 0x0001e2000c10152e */
[----:B------:R-:W-:-:S07]  /*ecc0*/  ISETP.GT.AND P2, PT, R0, 0x30, PT ;  /* 0x000000300000780c */ /* 0x000fce0003f44270 */
[----:B------:R0:W-:Y:S01]  /*ecd0*/  @P0 STG.E.U16 desc[UR46][R4.64+0x52], R205 ;  /* 0x000052cd04000986 */ /* 0x0001e2000c10152e */
[----:B------:R-:W-:-:S03]  /*ece0*/  ISETP.GT.AND P0, PT, R3, 0x8, P3 ;  /* 0x000000080300780c */ /* 0x000fc60001f04270 */
[----:B------:R0:W-:Y:S01]  /*ecf0*/  @P1 STG.E.U16 desc[UR46][R6.64+0x50], R206 ;  /* 0x000050ce06001986 */ /* 0x0001e2000c10152e */
[----:B------:R-:W-:-:S09]  /*ed00*/  ISETP.GT.AND P1, PT, R3, RZ, P2 ;  /* 0x000000ff0300720c */ /* 0x000fd20001724270 */
[----:B------:R0:W-:Y:S01]  /*ed10*/  @P0 STG.E.U16 desc[UR46][R6.64+0x52], R207 ;  /* 0x000052cf06000986 */ /* 0x0001e2000c10152e */
[----:B------:R-:W-:-:S03]  /*ed20*/  ISETP.GT.AND P0, PT, R0, 0x31, PT ;  /* 0x000000310000780c */ /* 0x000fc60003f04270 */
[----:B------:R0:W-:Y:S01]  /*ed30*/  @P1 STG.E.U16 desc[UR46][R4.64+0x60], R208 ;  /* 0x000060d004001986 */ /* 0x0001e2000c10152e */
[----:B------:R-:W-:-:S13]  /*ed40*/  ISETP.GT.AND P1, PT, R3, RZ, P0 ;  /* 0x000000ff0300720c */ /* 0x000fda0000724270 */
[----:B------:R0:W-:Y:S01]  /*ed50*/  @P1 STG.E.U16 desc[UR46][R4.64+0x62], R209 ;  /* 0x000062d104001986 */ /* 0x0001e2000c10152e */
[----:B------:R-:W-:-:S13]  /*ed60*/  ISETP.GT.AND P1, PT, R3, 0x8, P2 ;  /* 0x000000080300780c */ /* 0x000fda0001724270 */
[----:B------:R0:W-:Y:S01]  /*ed70*/  @P1 STG.E.U16 desc[UR46][R6.64+0x60], R210 ;  /* 0x000060d206001986 */ /* 0x0001e2000c10152e */
[----:B------:R-:W-:-:S13]  /*ed80*/  ISETP.GT.AND P1, PT, R3, 0x8, P0 ;  /* 0x000000080300780c */ /* 0x000fda0000724270 */
[----:B------:R0:W-:Y:S01]  /*ed90*/  @P1 STG.E.U16 desc[UR46][R6.64+0x62], R211 ;  /* 0x000062d306001986 */ /* 0x0001e2000c10152e */
[----:B-1----:R-:W-:-:S04]  /*eda0*/  IADD3 R8, P1, R10, UR11, RZ ;  /* 0x0000000b0a087c10 */ /* 0x002fc8000ff3e0ff */
[----:B------:R-:W-:Y:S02]  /*edb0*/  IADD3.X R9, R11, UR5, RZ, P1, !PT ;  /* 0x000000050b097c10 */ /* 0x000fe40008ffe4ff */
[----:B------:R-:W-:-:S04]  /*edc0*/  ISETP.GT.AND P1, PT, R0, 0x38, PT ;  /* 0x000000380000780c */ /* 0x000fc80003f24270 */
[----:B------:R-:W-:-:S13]  /*edd0*/  ISETP.GT.AND P6, PT, R3, RZ, P1 ;  /* 0x000000ff0300720c */ /* 0x000fda0000fc4270 */
[----:B------:R0:W-:Y:S01]  /*ede0*/  @P6 STG.E.U16 desc[UR46][R4.64+0x70], R212 ;  /* 0x000070d404006986 */ /* 0x0001e2000c10152e */
[C---:B------:R-:W-:Y:S02]  /*edf0*/  ISETP.GT.AND P6, PT, R3.reuse, RZ, P4 ;  /* 0x000000ff0300720c */ /* 0x040fe400027c4270 */
[----:B------:R-:W-:-:S11]  /*ee00*/  ISETP.GT.AND P4, PT, R3, 0x8, P4 ;  /* 0x000000080300780c */ /* 0x000fd60002784270 */
[----:B------:R0:W-:Y:S01]  /*ee10*/  @P6 STG.E.U16 desc[UR46][R4.64+0x72], R213 ;  /* 0x000072d504006986 */ /* 0x0001e2000c10152e */
[----:B------:R-:W-:-:S03]  /*ee20*/  ISETP.GT.AND P6, PT, R3, 0x8, P1 ;  /* 0x000000080300780c */ /* 0x000fc60000fc4270 */
[----:B------:R0:W-:Y:S10]  /*ee30*/  @P4 STG.E.U16 desc[UR46][R6.64+0x72], R215 ;  /* 0x000072d706004986 */ /* 0x0001f4000c10152e */
[----:B------:R0:W-:Y:S01]  /*ee40*/  @P6 STG.E.U16 desc[UR46][R6.64+0x70], R214 ;  /* 0x000070d606006986 */ /* 0x0001e2000c10152e */
[----:B------:R-:W-:-:S04]  /*ee50*/  ISETP.NE.AND P6, PT, R12, RZ, PT ;  /* 0x000000ff0c00720c */ /* 0x000fc80003fc5270 */
[C---:B------:R-:W-:Y:S02]  /*ee60*/  ISETP.GT.AND P4, PT, R3.reuse, 0x80, P6 ;  /* 0x000000800300780c */ /* 0x040fe40003784270 */
[----:B------:R-:W-:-:S11]  /*ee70*/  ISETP.GT.AND P6, PT, R3, 0x88, P6 ;  /* 0x000000880300780c */ /* 0x000fd600037c4270 */
[----:B------:R0:W-:Y:S01]  /*ee80*/  @P4 STG.E.U16 desc[UR46][R10.64+0x40], R184 ;  /* 0x000040b80a004986 */ /* 0x0001e2000c10152e */
[C---:B------:R-:W-:Y:S02]  /*ee90*/  ISETP.GT.AND P4, PT, R3.reuse, 0x80, P5 ;  /* 0x000000800300780c */ /* 0x040fe40002f84270 */
[----:B------:R-:W-:-:S11]  /*eea0*/  ISETP.GT.AND P5, PT, R3, 0x88, P5 ;  /* 0x000000880300780c */ /* 0x000fd60002fa4270 */
[----:B------:R0:W-:Y:S01]  /*eeb0*/  @P4 STG.E.U16 desc[UR46][R10.64+0x42], R185 ;  /* 0x000042b90a004986 */ /* 0x0001e2000c10152e */
[----:B------:R-:W-:-:S03]  /*eec0*/  ISETP.NE.AND P4, PT, R13, RZ, PT ;  /* 0x000000ff0d00720c */ /* 0x000fc60003f85270 */
[----:B------:R0:W-:Y:S01]  /*eed0*/  @P5 STG.E.U16 desc[UR46][R8.64+0x42], R187 ;  /* 0x000042bb08005986 */ /* 0x0001e2000c10152e */
[C---:B------:R-:W-:Y:S02]  /*eee0*/  ISETP.GT.AND P5, PT, R3.reuse, 0x80, P4 ;  /* 0x000000800300780c */ /* 0x040fe400027a4270 */
[----:B------:R-:W-:Y:S01]  /*eef0*/  ISETP.GT.AND P4, PT, R3, 0x88, P4 ;  /* 0x000000880300780c */ /* 0x000fe20002784270 */
[----:B------:R0:W-:Y:S01]  /*ef00*/  @P6 STG.E.U16 desc[UR46][R8.64+0x40], R186 ;  /* 0x000040ba08006986 */ /* 0x0001e2000c10152e */
[----:B------:R-:W-:-:S09]  /*ef10*/  ISETP.GT.AND P6, PT, R0, 0x39, PT ;  /* 0x000000390000780c */ /* 0x000fd20003fc4270 */
[----:B------:R0:W-:Y:S01]  /*ef20*/  @P5 STG.E.U16 desc[UR46][R10.64+0x50], R188 ;  /* 0x000050bc0a005986 */ /* 0x0001e2000c10152e */
[C---:B------:R-:W-:Y:S02]  /*ef30*/  ISETP.GT.AND P5, PT, R3.reuse, 0x80, P3 ;  /* 0x000000800300780c */ /* 0x040fe40001fa4270 */
[----:B------:R-:W-:-:S11]  /*ef40*/  ISETP.GT.AND P3, PT, R3, 0x88, P3 ;  /* 0x000000880300780c */ /* 0x000fd60001f64270 */
[----:B------:R0:W-:Y:S01]  /*ef50*/  @P5 STG.E.U16 desc[UR46][R10.64+0x52], R189 ;  /* 0x000052bd0a005986 */ /* 0x0001e2000c10152e */
[C---:B------:R-:W-:Y:S02]  /*ef60*/  ISETP.GT.AND P5, PT, R3.reuse, 0x80, P0 ;  /* 0x000000800300780c */ /* 0x040fe400007a4270 */
[C---:B------:R-:W-:Y:S01]  /*ef70*/  ISETP.GT.AND P0, PT, R3.reuse, 0x88, P0 ;  /* 0x000000880300780c */ /* 0x040fe20000704270 */
[----:B------:R0:W-:Y:S01]  /*ef80*/  @P4 STG.E.U16 desc[UR46][R8.64+0x50], R190 ;  /* 0x000050be08004986 */ /* 0x0001e2000c10152e */
[C---:B------:R-:W-:Y:S02]  /*ef90*/  ISETP.GT.AND P4, PT, R3.reuse, 0x80, P2 ;  /* 0x000000800300780c */ /* 0x040fe40001784270 */
[C---:B------:R-:W-:Y:S01]  /*efa0*/  ISETP.GT.AND P2, PT, R3.reuse, 0x88, P2 ;  /* 0x000000880300780c */ /* 0x040fe20001744270 */
[----:B------:R0:W-:Y:S01]  /*efb0*/  @P3 STG.E.U16 desc[UR46][R8.64+0x52], R191 ;  /* 0x000052bf08003986 */ /* 0x0001e2000c10152e */
[C---:B------:R-:W-:Y:S02]  /*efc0*/  ISETP.GT.AND P3, PT, R3.reuse, 0x80, P1 ;  /* 0x000000800300780c */ /* 0x040fe40000f64270 */
[----:B------:R-:W-:-:S03]  /*efd0*/  ISETP.GT.AND P1, PT, R3, 0x88, P1 ;  /* 0x000000880300780c */ /* 0x000fc60000f24270 */
[----:B------:R0:W-:Y:S01]  /*efe0*/  @P5 STG.E.U16 desc[UR46][R10.64+0x62], R193 ;  /* 0x000062c10a005986 */ /* 0x0001e2000c10152e */
[----:B------:R-:W-:-:S03]  /*eff0*/  ISETP.GT.AND P5, PT, R0, 0x41, PT ;  /* 0x000000410000780c */ /* 0x000fc60003fa4270 */
[----:B------:R0:W-:Y:S01]  /*f000*/  @P4 STG.E.U16 desc[UR46][R10.64+0x60], R192 ;  /* 0x000060c00a004986 */ /* 0x0001e2000c10152e */
[C---:B------:R-:W-:Y:S02]  /*f010*/  ISETP.GT.AND P4, PT, R3.reuse, 0x80, P6 ;  /* 0x000000800300780c */ /* 0x040fe40003784270 */
[C---:B------:R-:W-:Y:S01]  /*f020*/  ISETP.GT.AND P6, PT, R0.reuse, 0x40, PT ;  /* 0x000000400000780c */ /* 0x040fe20003fc4270 */
[----:B------:R0:W-:Y:S01]  /*f030*/  @P2 STG.E.U16 desc[UR46][R8.64+0x60], R194 ;  /* 0x000060c208002986 */ /* 0x0001e2000c10152e */
[----:B------:R-:W-:Y:S02]  /*f040*/  ISETP.GT.AND P2, PT, R0, 0x39, PT ;  /* 0x000000390000780c */ /* 0x000fe40003f44270 */
[----:B------:R-:W-:Y:S01]  /*f050*/  P2R R12, PR, RZ, 0x40 ;  /* 0x00000040ff0c7803 */ /* 0x000fe20000000000 */
[----:B------:R0:W-:Y:S01]  /*f060*/  @P0 STG.E.U16 desc[UR46][R8.64+0x62], R195 ;  /* 0x000062c308000986 */ /* 0x0001e2000c10152e */
[C---:B------:R-:W-:Y:S02]  /*f070*/  ISETP.GT.AND P0, PT, R3.reuse, 0x88, P2 ;  /* 0x000000880300780c */ /* 0x040fe40001704270 */
[C---:B------:R-:W-:Y:S01]  /*f080*/  ISETP.GT.AND P2, PT, R3.reuse, RZ, P6 ;  /* 0x000000ff0300720c */ /* 0x040fe20003744270 */
[----:B------:R0:W-:Y:S01]  /*f090*/  @P3 STG.E.U16 desc[UR46][R10.64+0x70], R196 ;  /* 0x000070c40a003986 */ /* 0x0001e2000c10152e */
[----:B------:R-:W-:-:S03]  /*f0a0*/  ISETP.GT.AND P3, PT, R3, RZ, P5 ;  /* 0x000000ff0300720c */ /* 0x000fc60002f64270 */
[----:B------:R0:W-:Y:S01]  /*f0b0*/  @P4 STG.E.U16 desc[UR46][R10.64+0x72], R197 ;  /* 0x000072c50a004986 */ /* 0x0001e2000c10152e */
[----:B------:R-:W-:-:S03]  /*f0c0*/  ISETP.GT.AND P4, PT, R3, 0x8, P6 ;  /* 0x000000080300780c */ /* 0x000fc60003784270 */
[----:B------:R0:W-:Y:S01]  /*f0d0*/  @P1 STG.E.U16 desc[UR46][R8.64+0x70], R198 ;  /* 0x000070c608001986 */ /* 0x0001e2000c10152e */
[----:B------:R-:W-:-:S03]  /*f0e0*/  ISETP.GT.AND P1, PT, R3, 0x8, P5 ;  /* 0x000000080300780c */ /* 0x000fc60002f24270 */
[----:B------:R0:W-:Y:S04]  /*f0f0*/  @P0 STG.E.U16 desc[UR46][R8.64+0x72], R199 ;  /* 0x000072c708000986 */ /* 0x0001e8000c10152e */
[----:B------:R0:W-:Y:S04]  /*f100*/  @P2 STG.E.U16 desc[UR46][R4.64+0x80], R168 ;  /* 0x000080a804002986 */ /* 0x0001e8000c10152e */
[----:B------:R0:W-:Y:S01]  /*f110*/  @P3 STG.E.U16 desc[UR46][R4.64+0x82], R169 ;  /* 0x000082a904003986 */ /* 0x0001e2000c10152e */
[----:B------:R-:W-:-:S03]  /*f120*/  ISETP.GT.AND P3, PT, R0, 0x49, PT ;  /* 0x000000490000780c */ /* 0x000fc60003f64270 */
[----:B------:R0:W-:Y:S01]  /*f130*/  @P4 STG.E.U16 desc[UR46][R6.64+0x80], R170 ;  /* 0x000080aa06004986 */ /* 0x0001e2000c10152e */
[C---:B------:R-:W-:Y:S02]  /*f140*/  ISETP.GT.AND P4, PT, R0.reuse, 0x48, PT ;  /* 0x000000480000780c */ /* 0x040fe40003f84270 */
[C---:B------:R-:W-:Y:S01]  /*f150*/  ISETP.GT.AND P2, PT, R3.reuse, RZ, P3 ;  /* 0x000000ff0300720c */ /* 0x040fe20001f44270 */
[----:B------:R0:W-:Y:S01]  /*f160*/  @P1 STG.E.U16 desc[UR46][R6.64+0x82], R171 ;  /* 0x000082ab06001986 */ /* 0x0001e2000c10152e */
[C---:B------:R-:W-:Y:S02]  /*f170*/  ISETP.GT.AND P0, PT, R3.reuse, RZ, P4 ;  /* 0x000000ff0300720c */ /* 0x040fe40002704270 */
[----:B------:R-:W-:Y:S02]  /*f180*/  ISETP.GT.AND P1, PT, R3, 0x8, P4 ;  /* 0x000000080300780c */ /* 0x000fe40002724270 */
[----:B------:R-:W-:Y:S02]  /*f190*/  P2R R13, PR, RZ, 0x10 ;  /* 0x00000010ff0d7803 */ /* 0x000fe40000000000 */
[----:B------:R-:W-:-:S05]  /*f1a0*/  ISETP.GT.AND P4, PT, R0, 0x59, PT ;  /* 0x000000590000780c */ /* 0x000fca0003f84270 */
[----:B------:R0:W-:Y:S01]  /*f1b0*/  @P2 STG.E.U16 desc[UR46][R4.64+0x92], R173 ;  /* 0x000092ad04002986 */ /* 0x0001e2000c10152e */
[----:B------:R-:W-:-:S03]  /*f1c0*/  ISETP.GT.AND P2, PT, R0, 0x50, PT ;  /* 0x000000500000780c */ /* 0x000fc60003f44270 */
        /* <DEDUP_REMOVED lines=284> */
[----:B------:R-:W-:-:S03]  /*10390*/  ISETP.GT.AND P4, PT, R3, 0x80, P5 ;  /* 0x000000800300780c */ /* 0x000fc60002f84270 */
[----:B------:R0:W-:Y:S01]  /*103a0*/  @P2 STG.E.U16 desc[UR46][R8.64+0x160], R66 ;  /* 0x0001604208002986 */ /* 0x0001e2000c10152e */
[----:B------:R-:W-:-:S03]  /*103b0*/  ISETP.GT.AND P2, PT, R3, RZ, P6 ;  /* 0x000000ff0300720c */ /* 0x000fc60003744270 */
[----:B------:R0:W-:Y:S01]  /*103c0*/  @P0 STG.E.U16 desc[UR46][R8.64+0x162], R67 ;  /* 0x0001624308000986 */ /* 0x0001e2000c10152e */
[----:B------:R-:W-:-:S03]  /*103d0*/  ISETP.GT.AND P0, PT, R0, 0xc1, PT ;  /* 0x000000c10000780c */ /* 0x000fc60003f04270 */
[----:B------:R0:W-:Y:S01]  /*103e0*/  @P3 STG.E.U16 desc[UR46][R10.64+0x170], R68 ;  /* 0x000170440a003986 */ /* 0x0001e2000c10152e */
[----:B------:R-:W-:-:S03]  /*103f0*/  ISETP.GT.AND P3, PT, R3, 0x8, P0 ;  /* 0x000000080300780c */ /* 0x000fc60000764270 */
[----:B------:R0:W-:Y:S01]  /*10400*/  @P4 STG.E.U16 desc[UR46][R10.64+0x172], R69 ;  /* 0x000172450a004986 */ /* 0x0001e2000c10152e */
[----:B------:R-:W-:-:S03]  /*10410*/  ISETP.GT.AND P4, PT, R3, RZ, P0 ;  /* 0x000000ff0300720c */ /* 0x000fc60000784270 */
[----:B------:R0:W-:Y:S01]  /*10420*/  @P1 STG.E.U16 desc[UR46][R8.64+0x170], R70 ;  /* 0x0001704608001986 */ /* 0x0001e2000c10152e */
[C---:B------:R-:W-:Y:S02]  /*10430*/  ISETP.GT.AND P1, PT, R3.reuse, 0x88, P5 ;  /* 0x000000880300780c */ /* 0x040fe40002f24270 */
[----:B------:R-:W-:-:S11]  /*10440*/  ISETP.GT.AND P5, PT, R3, 0x8, P6 ;  /* 0x000000080300780c */ /* 0x000fd600037a4270 */
[----:B------:R0:W-:Y:S01]  /*10450*/  @P1 STG.E.U16 desc[UR46][R8.64+0x172], R71 ;  /* 0x0001724708001986 */ /* 0x0001e2000c10152e */
[----:B------:R-:W-:-:S03]  /*10460*/  ISETP.GT.AND P1, PT, R0, 0xc8, PT ;  /* 0x000000c80000780c */ /* 0x000fc60003f24270 */
[----:B------:R0:W-:Y:S01]  /*10470*/  @P2 STG.E.U16 desc[UR46][R4.64+0x180], R40 ;  /* 0x0001802804002986 */ /* 0x0001e2000c10152e */
[----:B------:R-:W-:Y:S02]  /*10480*/  ISETP.GT.AND P2, PT, R0, 0xc9, PT ;  /* 0x000000c90000780c */ /* 0x000fe40003f44270 */
[----:B------:R-:W-:Y:S01]  /*10490*/  P2R R13, PR, RZ, 0x2 ;  /* 0x00000002ff0d7803 */ /* 0x000fe20000000000 */
[----:B------:R0:W-:Y:S01]  /*104a0*/  @P4 STG.E.U16 desc[UR46][R4.64+0x182], R41 ;  /* 0x0001822904004986 */ /* 0x0001e2000c10152e */
[C---:B------:R-:W-:Y:S02]  /*104b0*/  ISETP.GT.AND P4, PT, R3.reuse, RZ, P1 ;  /* 0x000000ff0300720c */ /* 0x040fe40000f84270 */
[----:B------:R-:W-:Y:S01]  /*104c0*/  P2R R12, PR, RZ, 0x4 ;  /* 0x00000004ff0c7803 */ /* 0x000fe20000000000 */
[----:B------:R0:W-:Y:S01]  /*104d0*/  @P3 STG.E.U16 desc[UR46][R6.64+0x182], R43 ;  /* 0x0001822b06003986 */ /* 0x0001e2000c10152e */
[----:B------:R-:W-:-:S03]  /*104e0*/  ISETP.GT.AND P3, PT, R3, RZ, P2 ;  /* 0x000000ff0300720c */ /* 0x000fc60001764270 */
[----:B------:R0:W-:Y:S01]  /*104f0*/  @P5 STG.E.U16 desc[UR46][R6.64+0x180], R42 ;  /* 0x0001802a06005986 */ /* 0x0001e2000c10152e */
[----:B------:R-:W-:-:S05]  /*10500*/  ISETP.GT.AND P5, PT, R3, 0x8, P1 ;  /* 0x000000080300780c */ /* 0x000fca0000fa4270 */
[----:B------:R0:W-:Y:S01]  /*10510*/  @P4 STG.E.U16 desc[UR46][R4.64+0x190], R44 ;  /* 0x0001902c04004986 */ /* 0x0001e2000c10152e */
[----:B------:R-:W-:-:S03]  /*10520*/  ISETP.GT.AND P4, PT, R3, 0x8, P2 ;  /* 0x000000080300780c */ /* 0x000fc60001784270 */
[----:B------:R0:W-:Y:S01]  /*10530*/  @P3 STG.E.U16 desc[UR46][R4.64+0x192], R45 ;  /* 0x0001922d04003986 */ /* 0x0001e2000c10152e */
[----:B------:R-:W-:-:S03]  /*10540*/  ISETP.GT.AND P3, PT, R0, 0xd0, PT ;  /* 0x000000d00000780c */ /* 0x000fc60003f64270 */
[----:B------:R0:W-:Y:S01]  /*10550*/  @P5 STG.E.U16 desc[UR46][R6.64+0x190], R46 ;  /* 0x0001902e06005986 */ /* 0x0001e2000c10152e */
[----:B------:R-:W-:-:S05]  /*10560*/  ISETP.GT.AND P5, PT, R3, RZ, P3 ;  /* 0x000000ff0300720c */ /* 0x000fca0001fa4270 */
[----:B------:R0:W-:Y:S01]  /*10570*/  @P4 STG.E.U16 desc[UR46][R6.64+0x192], R47 ;  /* 0x0001922f06004986 */ /* 0x0001e2000c10152e */
[----:B------:R-:W-:-:S07]  /*10580*/  ISETP.GT.AND P4, PT, R0, 0xd1, PT ;  /* 0x000000d10000780c */ /* 0x000fce0003f84270 */
        /* <DEDUP_REMOVED lines=10> */
[----:B------:R-:W-:-:S04]  /*10630*/  ISETP.GT.AND P6, PT, R0, 0xd9, PT ;  /* 0x000000d90000780c */ /* 0x000fc80003fc4270 */
[----:B------:R-:W-:-:S13]  /*10640*/  ISETP.GT.AND P1, PT, R3, RZ, P6 ;  /* 0x000000ff0300720c */ /* 0x000fda0003724270 */
[----:B------:R0:W-:Y:S01]  /*10650*/  @P1 STG.E.U16 desc[UR46][R4.64+0x1b2], R53 ;  /* 0x0001b23504001986 */ /* 0x0001e2000c10152e */
[----:B------:R-:W-:-:S13]  /*10660*/  ISETP.GT.AND P1, PT, R3, 0x8, P5 ;  /* 0x000000080300780c */ /* 0x000fda0002f24270 */
[----:B------:R0:W-:Y:S01]  /*10670*/  @P1 STG.E.U16 desc[UR46][R6.64+0x1b0], R54 ;  /* 0x0001b03606001986 */ /* 0x0001e2000c10152e */
[----:B------:R-:W-:-:S13]  /*10680*/  ISETP.GT.AND P1, PT, R3, 0x8, P6 ;  /* 0x000000080300780c */ /* 0x000fda0003724270 */
[----:B------:R0:W-:Y:S01]  /*10690*/  @P1 STG.E.U16 desc[UR46][R6.64+0x1b2], R55 ;  /* 0x0001b23706001986 */ /* 0x0001e2000c10152e */
[----:B------:R-:W-:-:S04]  /*106a0*/  ISETP.GT.AND P1, PT, R0, 0xc0, PT ;  /* 0x000000c00000780c */ /* 0x000fc80003f24270 */
        /* <DEDUP_REMOVED lines=8> */
[----:B------:R-:W-:-:S03]  /*10730*/  ISETP.NE.AND P1, PT, R13, RZ, PT ;  /* 0x000000ff0d00720c */ /* 0x000fc60003f25270 */
[----:B------:R0:W-:Y:S01]  /*10740*/  @P0 STG.E.U16 desc[UR46][R8.64+0x182], R27 ;  /* 0x0001821b08000986 */ /* 0x0001e2000c10152e */
[C---:B------:R-:W-:Y:S02]  /*10750*/  ISETP.GT.AND P0, PT, R3.reuse, 0x80, P1 ;  /* 0x000000800300780c */ /* 0x040fe40000f04270 */
[----:B------:R-:W-:-:S11]  /*10760*/  ISETP.GT.AND P1, PT, R3, 0x88, P1 ;  /* 0x000000880300780c */ /* 0x000fd60000f24270 */
        /* <DEDUP_REMOVED lines=13> */
[C---:B------:R-:W-:Y:S02]  /*10840*/  ISETP.GT.AND P0, PT, R3.reuse, 0x80, P6 ;  /* 0x000000800300780c */ /* 0x040fe40003704270 */
[----:B------:R-:W-:Y:S01]  /*10850*/  ISETP.GT.AND P6, PT, R3, 0x88, P6 ;  /* 0x000000880300780c */ /* 0x000fe200037c4270 */
[----:B------:R0:W-:Y:S04]  /*10860*/  @P1 STG.E.U16 desc[UR46][R10.64+0x1a2], R33 ;  /* 0x0001a2210a001986 */ /* 0x0001e8000c10152e */
[----:B------:R0:W-:Y:S04]  /*10870*/  @P3 STG.E.U16 desc[UR46][R8.64+0x1a0], R34 ;  /* 0x0001a02208003986 */ /* 0x0001e8000c10152e */
[----:B------:R0:W-:Y:S04]  /*10880*/  @P4 STG.E.U16 desc[UR46][R8.64+0x1a2], R35 ;  /* 0x0001a22308004986 */ /* 0x0001e8000c10152e */
[----:B------:R0:W-:Y:S04]  /*10890*/  @P2 STG.E.U16 desc[UR46][R10.64+0x1b0], R36 ;  /* 0x0001b0240a002986 */ /* 0x0001e8000c10152e */
[----:B------:R0:W-:Y:S04]  /*108a0*/  @P0 STG.E.U16 desc[UR46][R10.64+0x1b2], R37 ;  /* 0x0001b2250a000986 */ /* 0x0001e8000c10152e */
[----:B------:R0:W-:Y:S04]  /*108b0*/  @P5 STG.E.U16 desc[UR46][R8.64+0x1b0], R38 ;  /* 0x0001b02608005986 */ /* 0x0001e8000c10152e */
[----:B------:R0:W-:Y:S02]  /*108c0*/  @P6 STG.E.U16 desc[UR46][R8.64+0x1b2], R39 ;  /* 0x0001b22708006986 */ /* 0x0001e4000c10152e */
.L_x_473:
[----:B------:R-:W-:Y:S05]  /*108d0*/  BSYNC B0 ;  /* 0x0000000000007941 */ /* 0x000fea0003800000 */
.L_x_29:
[----:B0-----:R-:W2:Y:S04]  /*108e0*/  LDL.LU R5, [R1+0x40] ;  /* 0x0000400001057983 */ /* 0x001ea80000300800 */
[----:B------:R-:W2:Y:S01]  /*108f0*/  LDL.LU R4, [R1+0x44] ;  /* 0x0000440001047983 */ /* 0x000ea20000300800 */
[----:B------:R-:W-:Y:S01]  /*10900*/  ULDC UR4, c[0x0][0xc] ;  /* 0x0000030000047ab9 */ /* 0x000fe20000000800 */
[----:B------:R-:W-:Y:S01]  /*10910*/  ULDC UR5, c[0x0][0x10] ;  /* 0x0000040000057ab9 */ /* 0x000fe20000000800 */
[----:B------:R-:W2:Y:S01]  /*10920*/  LDC R3, c[0x0][0x14] ;  /* 0x00000500ff037b82 */ /* 0x000ea20000000800 */
[----:B------:R-:W-:Y:S01]  /*10930*/  UIMAD.WIDE.U32 UR4, UR4, UR5, URZ ;  /* 0x00000005040472a5 */ /* 0x000fe2000f8e003f */
[----:B------:R-:W-:Y:S01]  /*10940*/  PRMT R0, RZ, 0x7610, R0 ;  /* 0x00007610ff007816 */ /* 0x000fe20000000000 */
[----:B------:R-:W-:Y:S01]  /*10950*/  UMOV UR43, 0xffffffff ;  /* 0xffffffff002b7882 */ /* 0x000fe20000000000 */
[----:B------:R-:W-:-:S03]  /*10960*/  UMOV UR40, 0xffffffff ;  /* 0xffffffff00287882 */ /* 0x000fc60000000000 */
[----:B--2---:R-:W-:-:S04]  /*10970*/  IMAD.WIDE.U32 R4, R3, UR4, R4 ;  /* 0x0000000403047c25 */ /* 0x004fc8000f8e0004 */
[----:B------:R-:W-:Y:S01]  /*10980*/  IMAD R3, R3, UR5, RZ ;  /* 0x0000000503037c24 */ /* 0x000fe2000f8e02ff */
[----:B------:R-:W-:Y:S01]  /*10990*/  ULDC.64 UR4, c[0x0][0x650] ;  /* 0x0001940000047ab9 */ /* 0x000fe20000000a00 */
[----:B------:R-:W-:Y:S01]  /*109a0*/  IMAD.MOV.U32 R7, RZ, RZ, R4 ;  /* 0x000000ffff077224 */ /* 0x000fe200078e0004 */
[----:B------:R-:W-:Y:S01]  /*109b0*/  ISETP.GE.U32.AND P0, PT, R4, UR4, PT ;  /* 0x0000000404007c0c */ /* 0x000fe2000bf06070 */
[----:B------:R-:W-:-:S05]  /*109c0*/  IMAD.IADD R6, R5, 0x1, R3 ;  /* 0x0000000105067824 */ /* 0x000fca00078e0203 */
[----:B------:R0:W-:Y:S01]  /*109d0*/  STL [R1+0x40], R6 ;  /* 0x0000400601007387 */ /* 0x0001e20000100800 */
[----:B------:R-:W-:-:S03]  /*109e0*/  ISETP.GE.U32.AND.EX P0, PT, R6, UR5, PT, P0 ;  /* 0x0000000506007c0c */ /* 0x000fc6000bf06100 */
[----:B------:R0:W-:Y:S10]  /*109f0*/  STL [R1+0x44], R7 ;  /* 0x0000440701007387 */ /* 0x0001f40000100800 */
[----:B0-----:R-:W-:Y:S05]  /*10a00*/  @P0 BRA `(.L_x_474) ;  /* 0x0000000400880947 */ /* 0x001fea0003800000 */
[----:B------:R-:W0:Y:S01]  /*10a10*/  S2UR UR6, SR_CTAID.X ;  /* 0x00000000000679c3 */ /* 0x000e220000002500 */
[----:B------:R-:W-:Y:S01]  /*10a20*/  ULDC.64 UR12, c[0x0][0x628] ;  /* 0x00018a00000c7ab9 */ /* 0x000fe20000000a00 */
[----:B------:R-:W-:Y:S01]  /*10a30*/  ULDC UR4, c[0x0][0x150] ;  /* 0x0000540000047ab9 */ /* 0x000fe20000000800 */
[----:B------:R-:W-:Y:S01]  /*10a40*/  ISETP.NE.U32.AND P0, PT, RZ, UR12, PT ;  /* 0x0000000cff007c0c */ /* 0x000fe2000bf05070 */
[----:B------:R-:W-:Y:S01]  /*10a50*/  ULDC UR15, c[0x0][0x630] ;  /* 0x00018c00000f7ab9 */ /* 0x000fe20000000800 */
[C---:B------:R-:W-:Y:S01]  /*10a60*/  R2UR UR16, R7.reuse ;  /* 0x00000000071072ca */ /* 0x040fe200000e0000 */
[----:B------:R-:W-:Y:S01]  /*10a70*/  ULDC UR19, c[0x0][0x154] ;  /* 0x0000550000137ab9 */ /* 0x000fe20000000800 */
[----:B------:R-:W-:Y:S01]  /*10a80*/  ISETP.NE.AND.EX P0, PT, RZ, UR13, PT, P0 ;  /* 0x0000000dff007c0c */ /* 0x000fe2000bf05300 */
[----:B------:R-:W2:Y:S01]  /*10a90*/  S2UR UR18, SR_CTAID.Y ;  /* 0x00000000001279c3 */ /* 0x000ea20000002600 */
[----:B------:R-:W-:Y:S02]  /*10aa0*/  R2UR UR17, R6 ;  /* 0x00000000061172ca */ /* 0x000fe400000e0000 */
[----:B------:R-:W-:-:S02]  /*10ab0*/  R2UR UR10, R7 ;  /* 0x00000000070a72ca */ /* 0x000fc400000e0000 */
[----:B------:R-:W-:Y:S02]  /*10ac0*/  R2UR UR11, R6 ;  /* 0x00000000060b72ca */ /* 0x000fe400000e0000 */
[----:B0-----:R-:W-:-:S05]  /*10ad0*/  I2FP.F32.U32 R0, UR6 ;  /* 0x0000000600007c45 */ /* 0x001fca0008201000 */
[----:B------:R-:W-:-:S04]  /*10ae0*/  FMUL R0, R0, UR4 ;  /* 0x0000000400007c20 */ /* 0x000fc80008400000 */
[----:B------:R0:W0:Y:S01]  /*10af0*/  F2I.U32.TRUNC.NTZ R3, R0 ;  /* 0x0000000000037305 */ /* 0x000022000020f000 */
[----:B--2---:R-:W-:Y:S05]  /*10b00*/  @!P0 BRA `(.L_x_475) ;  /* 0x0000000000308947 */ /* 0x004fea0003800000 */
        /* <DEDUP_REMOVED lines=12> */
.L_x_475:
[----:B------:R-:W-:Y:S01]  /*10bd0*/  USHF.R.U64 UR40, UR10, UR15, UR11 ;  /* 0x0000000f0a287299 */ /* 0x000fe2000800120b */
[----:B0-----:R-:W-:Y:S01]  /*10be0*/  I2FP.F32.U32 R0, UR18 ;  /* 0x0000001200007c45 */ /* 0x001fe20008201000 */
[----:B------:R-:W-:Y:S02]  /*10bf0*/  USHF.R.U32.HI UR4, URZ, UR15, UR11 ;  /* 0x0000000f3f047299 */ /* 0x000fe4000801160b */
        /* <DEDUP_REMOVED lines=8> */
[----:B------:R-:W-:Y:S01]  /*10c80*/  UIMAD.WIDE.U32 UR8, UR10, UR12, UR8 ;  /* 0x0000000c0a0872a5 */ /* 0x000fe2000f8e0008 */
[----:B------:R-:W-:Y:S01]  /*10c90*/  R2UR UR12, R3 ;  /* 0x00000000030c72ca */ /* 0x000fe200000e0000 */
[----:B------:R-:W-:Y:S01]  /*10ca0*/  UIMAD UR10, UR10, UR13, UR4 ;  /* 0x0000000d0a0a72a4 */ /* 0x000fe2000f8e0204 */
[----:B------:R-:W-:Y:S01]  /*10cb0*/  ULDC UR11, c[0x0][0x618] ;  /* 0x00018600000b7ab9 */ /* 0x000fe20000000800 */
[----:B------:R-:W-:Y:S02]  /*10cc0*/  ULDC UR21, c[0x0][0x658] ;  /* 0x0001960000157ab9 */ /* 0x000fe40000000800 */
[----:B------:R-:W-:Y:S01]  /*10cd0*/  UIADD3 UR9, UR9, UR10, URZ ;  /* 0x0000000a09097290 */ /* 0x000fe2000fffe03f */
[----:B------:R-:W-:Y:S01]  /*10ce0*/  UMOV UR15, 0xffffffff ;  /* 0xffffffff000f7882 */ /* 0x000fe20000000000 */
[----:B------:R-:W-:Y:S01]  /*10cf0*/  ULDC.64 UR4, c[0x0][0x640] ;  /* 0x0001900000047ab9 */ /* 0x000fe20000000a00 */
[----:B------:R-:W-:Y:S01]  /*10d00*/  USHF.L.U32 UR15, UR15, UR21, URZ ;  /* 0x000000150f0f7299 */ /* 0x000fe2000800063f */
[----:B------:R-:W-:Y:S01]  /*10d10*/  ISETP.NE.U32.AND P0, PT, RZ, UR4, PT ;  /* 0x00000004ff007c0c */ /* 0x000fe2000bf05070 */
[----:B------:R-:W-:-:S02]  /*10d20*/  USHF.R.U64 UR16, UR8, UR11, UR9 ;  /* 0x0000000b08107299 */ /* 0x000fc40008001209 */
[----:B------:R-:W-:Y:S01]  /*10d30*/  USHF.R.U32.HI UR8, URZ, UR11, UR9 ;  /* 0x0000000b3f087299 */ /* 0x000fe20008011609 */
[----:B0-----:R-:W-:Y:S01]  /*10d40*/  R2UR UR14, R0 ;  /* 0x00000000000e72ca */ /* 0x001fe200000e0000 */
[----:B------:R-:W-:Y:S01]  /*10d50*/  ULDC UR17, c[0x0][0x608] ;  /* 0x0001820000117ab9 */ /* 0x000fe20000000800 */
[----:B------:R-:W-:Y:S01]  /*10d60*/  ULOP3.LUT UR44, URZ, UR15, URZ, 0x33, !UPT ;  /* 0x0000000f3f2c7292 */ /* 0x000fe2000f8e333f */
[----:B------:R-:W-:Y:S01]  /*10d70*/  ISETP.NE.AND.EX P0, PT, RZ, UR5, PT, P0 ;  /* 0x00000005ff007c0c */ /* 0x000fe2000bf05300 */
[----:B------:R-:W-:Y:S02]  /*10d80*/  USHF.R.U64 UR15, UR16, UR17, UR8 ;  /* 0x00000011100f7299 */ /* 0x000fe40008001208 */
[----:B------:R-:W-:Y:S02]  /*10d90*/  USHF.R.U32.HI UR8, URZ, UR17, UR8 ;  /* 0x000000113f087299 */ /* 0x000fe40008011608 */
[----:B------:R-:W-:Y:S02]  /*10da0*/  UIADD3 UR12, -UR12, URZ, URZ ;  /* 0x0000003f0c0c7290 */ /* 0x000fe4000fffe13f */
[----:B------:R-:W-:Y:S01]  /*10db0*/  USHF.R.U64 UR17, UR15, UR21, UR8 ;  /* 0x000000150f117299 */ /* 0x000fe20008001208 */
[----:B------:R-:W-:Y:S01]  /*10dc0*/  UMOV UR19, 0x1 ;  /* 0x0000000100137882 */ /* 0x000fe20000000000 */
[----:B------:R-:W-:Y:S01]  /*10dd0*/  ULDC UR13, c[0x0][0x144] ;  /* 0x00005100000d7ab9 */ /* 0x000fe20000000800 */
[----:B------:R-:W-:Y:S01]  /*10de0*/  ULDC UR7, c[0x0][0x600] ;  /* 0x0001800000077ab9 */ /* 0x000fe20000000800 */
[----:B------:R-:W-:-:S02]  /*10df0*/  USHF.L.U32 UR24, UR19, UR21, URZ ;  /* 0x0000001513187299 */ /* 0x000fc4000800063f */
[----:B------:R-:W-:Y:S02]  /*10e00*/  USHF.R.U32.HI UR8, URZ, UR21, UR8 ;  /* 0x000000153f087299 */ /* 0x000fe40008011608 */
[----:B------:R-:W-:Y:S02]  /*10e10*/  UIMAD UR21, UR13, UR12, UR6 ;  /* 0x0000000c0d1572a4 */ /* 0x000fe4000f8e0206 */
[----:B------:R-:W-:Y:S02]  /*10e20*/  UIADD3 UR20, UR7, -0x1, URZ ;  /* 0xffffffff07147890 */ /* 0x000fe4000fffe03f */
[----:B------:R-:W-:Y:S01]  /*10e30*/  UIADD3 UR19, -UR14, URZ, URZ ;  /* 0x0000003f0e137290 */ /* 0x000fe2000fffe13f */
        /* <DEDUP_REMOVED lines=17> */
.L_x_476:
[----:B------:R-:W-:Y:S01]  /*10f50*/  UISETP.NE.AND UP0, UPT, UR39, URZ, UPT ;  /* 0x0000003f2700728c */ /* 0x000fe2000bf05270 */
[----:B------:R-:W-:Y:S01]  /*10f60*/  IMAD.MOV.U32 R0, RZ, RZ, 0x1 ;  /* 0x00000001ff007424 */ /* 0x000fe200078e00ff */
[----:B------:R-:W-:Y:S02]  /*10f70*/  USHF.R.U64 UR4, UR6, UR22, UR8 ;  /* 0x0000001606047299 */ /* 0x000fe40008001208 */
[----:B------:R-:W-:Y:S02]  /*10f80*/  ULOP3.LUT UR44, UR15, UR44, URZ, 0xc0, !UPT ;  /* 0x0000002c0f2c7292 */ /* 0x000fe4000f8ec03f */
[----:B------:R-:W-:Y:S02]  /*10f90*/  UIADD3 UR5, -UR4, URZ, URZ ;  /* 0x0000003f04057290 */ /* 0x000fe4000fffe13f */
[----:B------:R-:W-:Y:S02]  /*10fa0*/  UIMAD UR44, UR24, UR4, UR44 ;  /* 0x00000004182c72a4 */ /* 0x000fe4000f8e022c */
[----:B------:R-:W-:-:S02]  /*10fb0*/  ULOP3.LUT UR16, UR16, UR20, URZ, 0xc0, !UPT ;  /* 0x0000001410107292 */ /* 0x000fc4000f8ec03f */
[----:B------:R-:W-:Y:S02]  /*10fc0*/  @UP0 UIMAD UR21, UR25, UR19, UR18 ;  /* 0x00000013191502a4 */ /* 0x000fe4000f8e0212 */
[----:B------:R-:W-:-:S03]  /*10fd0*/  UIMAD UR4, UR5, UR23, UR17 ;  /* 0x00000017050472a4 */ /* 0x000fc6000f8e0211 */
[----:B------:R-:W-:Y:S01]  /*10fe0*/  ULDC UR5, c[0x0][0x610] ;  /* 0x0001840000057ab9 */ /* 0x000fe20000000800 */
[----:B------:R-:W-:Y:S02]  /*10ff0*/  UIMAD UR4, UR4, UR7, UR16 ;  /* 0x00000007040472a4 */ /* 0x000fe4000f8e0210 */
[----:B------:R-:W-:-:S04]  /*11000*/  UIMAD UR44, UR44, UR5, UR21 ;  /* 0x000000052c2c72a4 */ /* 0x000fc8000f8e0215 */
[----:B------:R-:W-:Y:S02]  /*11010*/  USEL UR43, UR4, UR44, !UP0 ;  /* 0x0000002c042b7287 */ /* 0x000fe4000c000000 */
[----:B------:R-:W-:-:S12]  /*11020*/  USEL UR44, UR44, UR4, !UP0 ;  /* 0x000000042c2c7287 */ /* 0x000fd8000c000000 */
.L_x_474:
[----:B------:R-:W-:-:S13]  /*11030*/  LOP3.LUT P0, RZ, R0, 0xff, RZ, 0xc0, !PT ;  /* 0x000000ff00ff7812 */ /* 0x000fda000780c0ff */
[----:B------:R-:W-:Y:S05]  /*11040*/  @P0 BRA `(.L_x_477) ;  /* 0xffffff0000940947 */ /* 0x000fea000383ffff */
[----:B------:R-:W-:Y:S05]  /*11050*/  EXIT ;  /* 0x000000000000794d */ /* 0x000fea0003800000 */
.L_x_4:
[----:B------:R-:W2:Y:S01]  /*11060*/  LDL R5, [R1+0x44] ;  /* 0x0000440001057983 */ /* 0x000ea20000100800 */
[----:B------:R-:W-:-:S03]  /*11070*/  ULDC.64 UR8, c[0x0][0x650] ;  /* 0x0001940000087ab9 */ /* 0x000fc60000000a00 */
[----:B------:R-:W3:Y:S01]  /*11080*/  LDL R4, [R1+0x40] ;  /* 0x0000400001047983 */ /* 0x000ee20000100800 */
[----:B------:R-:W-:Y:S01]  /*11090*/  PRMT R0, RZ, 0x7610, R0 ;  /* 0x00007610ff007816 */ /* 0x000fe20000000000 */
[----:B------:R-:W-:Y:S02]  /*110a0*/  IMAD.MOV.U32 R3, RZ, RZ, -0x1 ;  /* 0xffffffffff037424 */ /* 0x000fe400078e00ff */
[----:B------:R-:W-:Y:S02]  /*110b0*/  IMAD.MOV.U32 R2, RZ, RZ, -0x1 ;  /* 0xffffffffff027424 */ /* 0x000fe400078e00ff */
[----:B------:R-:W-:Y:S01]  /*110c0*/  IMAD.MOV.U32 R9, RZ, RZ, -0x1 ;  /* 0xffffffffff097424 */ /* 0x000fe200078e00ff */
[----:B--2---:R-:W-:-:S04]  /*110d0*/  ISETP.GE.U32.AND P0, PT, R5, UR8, PT ;  /* 0x0000000805007c0c */ /* 0x004fc8000bf06070 */
[----:B---3--:R-:W-:-:S13]  /*110e0*/  ISETP.GE.U32.AND.EX P0, PT, R4, UR9, PT, P0 ;  /* 0x0000000904007c0c */ /* 0x008fda000bf06100 */
[----:B------:R-:W-:Y:S05]  /*110f0*/  @P0 BRA `(.L_x_478) ;  /* 0x00000004008c0947 */ /* 0x000fea0003800000 */
[----:B------:R-:W-:Y:S01]  /*11100*/  I2FP.F32.U32 R0, UR4 ;  /* 0x0000000400007c45 */ /* 0x000fe20008201000 */
[----:B0-----:R-:W-:Y:S01]  /*11110*/  ULDC.64 UR16, c[0x0][0x628] ;  /* 0x00018a0000107ab9 */ /* 0x001fe20000000a00 */
        /* <DEDUP_REMOVED lines=24> */
.L_x_479:
        /* <DEDUP_REMOVED lines=24> */
[----:B------:R-:W-:Y:S01]  /*11420*/  UMOV UR19, 0x1 ;  /* 0x0000000100137882 */ /* 0x000fe20000000000 */
[----:B------:R-:W-:Y:S01]  /*11430*/  ULDC UR20, c[0x0][0x608] ;  /* 0x0001820000147ab9 */ /* 0x000fe20000000800 */
[----:B------:R-:W-:Y:S01]  /*11440*/  USHF.L.U32 UR26, UR19, UR23, URZ ;  /* 0x00000017131a7299 */ /* 0x000fe2000800063f */
[----:B------:R-:W-:Y:S01]  /*11450*/  ISETP.NE.AND.EX P0, PT, RZ, UR9, PT, P0 ;  /* 0x00000009ff007c0c */ /* 0x000fe2000bf05300 */
[----:B------:R-:W-:Y:S02]  /*11460*/  USHF.R.U64 UR19, UR18, UR20, UR11 ;  /* 0x0000001412137299 */ /* 0x000fe4000800120b */
[----:B------:R-:W-:Y:S02]  /*11470*/  USHF.R.U32.HI UR11, URZ, UR20, UR11 ;  /* 0x000000143f0b7299 */ /* 0x000fe4000801160b */
[----:B------:R-:W-:-:S02]  /*11480*/  UIADD3 UR15, -UR15, URZ, URZ ;  /* 0x0000003f0f0f7290 */ /* 0x000fc4000fffe13f */
[----:B------:R-:W-:Y:S01]  /*11490*/  USHF.R.U64 UR20, UR19, UR23, UR11 ;  /* 0x0000001713147299 */ /* 0x000fe2000800120b */
[----:B------:R-:W-:Y:S01]  /*114a0*/  ULDC UR16, c[0x0][0x144] ;  /* 0x0000510000107ab9 */ /* 0x000fe20000000800 */
[----:B------:R-:W-:Y:S01]  /*114b0*/  ULDC UR6, c[0x0][0x600] ;  /* 0x0001800000067ab9 */ /* 0x000fe20000000800 */
[----:B------:R-:W-:Y:S02]  /*114c0*/  USHF.R.U32.HI UR11, URZ, UR23, UR11 ;  /* 0x000000173f0b7299 */ /* 0x000fe4000801160b */
[----:B------:R-:W-:Y:S02]  /*114d0*/  UIMAD UR23, UR16, UR15, UR4 ;  /* 0x0000000f101772a4 */ /* 0x000fe4000f8e0204 */
[----:B------:R-:W-:Y:S02]  /*114e0*/  UIADD3 UR22, UR6, -0x1, URZ ;  /* 0xffffffff06167890 */ /* 0x000fe4000fffe03f */
[----:B------:R-:W-:Y:S02]  /*114f0*/  ULOP3.LUT UR27, URZ, UR13, URZ, 0x33, !UPT ;  /* 0x0000000d3f1b7292 */ /* 0x000fe4000f8e333f */
        /* <DEDUP_REMOVED lines=18> */
.L_x_480:
[----:B------:R-:W-:Y:S01]  /*11620*/  UISETP.NE.AND UP0, UPT, UR39, URZ, UPT ;  /* 0x0000003f2700728c */ /* 0x000fe2000bf05270 */
[----:B------:R-:W-:Y:S01]  /*11630*/  IMAD.MOV.U32 R0, RZ, RZ, 0x1 ;  /* 0x00000001ff007424 */ /* 0x000fe200078e00ff */
[----:B------:R-:W-:Y:S01]  /*11640*/  USHF.R.U64 UR8, UR4, UR24, UR11 ;  /* 0x0000001804087299 */ /* 0x000fe2000800120b */
[----:B------:R-:W-:Y:S01]  /*11650*/  IMAD.U32 R9, RZ, RZ, UR5 ;  /* 0x00000005ff097e24 */ /* 0x000fe2000f8e00ff */
[----:B------:R-:W-:Y:S02]  /*11660*/  ULOP3.LUT UR4, UR19, UR27, URZ, 0xc0, !UPT ;  /* 0x0000001b13047292 */ /* 0x000fe4000f8ec03f */
[----:B------:R-:W-:Y:S02]  /*11670*/  ULOP3.LUT UR18, UR18, UR22, URZ, 0xc0, !UPT ;  /* 0x0000001612127292 */ /* 0x000fe4000f8ec03f */
[----:B------:R-:W-:-:S03]  /*11680*/  UIMAD UR4, UR26, UR8, UR4 ;  /* 0x000000081a0472a4 */ /* 0x000fc6000f8e0204 */
[----:B------:R-:W-:Y:S02]  /*11690*/  @UP0 UIMAD UR23, UR28, UR21, UR7 ;  /* 0x000000151c1702a4 */ /* 0x000fe4000f8e0207 */
[----:B------:R-:W-:-:S03]  /*116a0*/  UIADD3 UR7, -UR8, URZ, URZ ;  /* 0x0000003f08077290 */ /* 0x000fc6000fffe13f */
[----:B------:R-:W-:Y:S01]  /*116b0*/  ULDC UR8, c[0x0][0x610] ;  /* 0x0001840000087ab9 */ /* 0x000fe20000000800 */
[----:B------:R-:W-:Y:S02]  /*116c0*/  UIMAD UR7, UR7, UR25, UR20 ;  /* 0x00000019070772a4 */ /* 0x000fe4000f8e0214 */
[----:B------:R-:W-:Y:S02]  /*116d0*/  UIMAD UR4, UR4, UR8, UR23 ;  /* 0x00000008040472a4 */ /* 0x000fe4000f8e0217 */
[----:B------:R-:W-:-:S04]  /*116e0*/  UIMAD UR7, UR7, UR6, UR18 ;  /* 0x00000006070772a4 */ /* 0x000fc8000f8e0212 */
[----:B------:R-:W-:Y:S02]  /*116f0*/  USEL UR6, UR7, UR4, !UP0 ;  /* 0x0000000407067287 */ /* 0x000fe4000c000000 */
[----:B------:R-:W-:-:S04]  /*11700*/  USEL UR4, UR4, UR7, !UP0 ;  /* 0x0000000704047287 */ /* 0x000fc8000c000000 */
[----:B------:R-:W-:Y:S02]  /*11710*/  IMAD.U32 R2, RZ, RZ, UR6 ;  /* 0x00000006ff027e24 */ /* 0x000fe4000f8e00ff */
[----:B------:R-:W-:-:S07]  /*11720*/  IMAD.U32 R3, RZ, RZ, UR4 ;  /* 0x00000004ff037e24 */ /* 0x000fce000f8e00ff */
.L_x_478:
[----:B------:R-:W-:-:S08]  /*11730*/  NOP ;  /* 0x0000000000007918 */ /* 0x000fd00000000000 */
[----:B0-----:R-:W0:-:S00]  /*11740*/  USETMAXREG.DEALLOC.CTAPOOL 0x18 ;  /* 0x00000018000079c8 */ /* 0x001e0000080e0500 */
[----:B------:R-:W-:-:S13]  /*11750*/  ISETP.NE.AND P0, PT, RZ, UR10, PT ;  /* 0x0000000aff007c0c */ /* 0x000fda000bf05270 */
[----:B------:R-:W-:Y:S05]  /*11760*/  @P0 EXIT ;  /* 0x000000000000094d */ /* 0x000fea0003800000 */
[----:B0-----:R-:W-:Y:S01]  /*11770*/  LOP3.LUT P0, RZ, R0, 0xff, RZ, 0xc0, !PT ;  /* 0x000000ff00ff7812 */ /* 0x001fe2000780c0ff */
[----:B------:R-:W-:Y:S02]  /*11780*/  IMAD.MOV.U32 R0, RZ, RZ, 0x1 ;  /* 0x00000001ff007424 */ /* 0x000fe400078e00ff */
[----:B------:R-:W-:-:S10]  /*11790*/  IMAD.MOV.U32 R6, RZ, RZ, RZ ;  /* 0x000000ffff067224 */ /* 0x000fd400078e00ff */
[----:B------:R-:W-:Y:S05]  /*117a0*/  @!P0 BRA `(.L_x_481) ;  /* 0x0000000c00688947 */ /* 0x000fea0003800000 */
[----:B------:R-:W0:Y:S01]  /*117b0*/  S2R R4, SR_TID.X ;  /* 0x0000000000047919 */ /* 0x000e220000002100 */
[----:B------:R-:W-:Y:S01]  /*117c0*/  ULDC UR4, c[0x0][0x28c] ;  /* 0x0000a30000047ab9 */ /* 0x000fe20000000800 */
[----:B------:R-:W-:Y:S01]  /*117d0*/  ULDC UR6, c[0x0][0x658] ;  /* 0x0001960000067ab9 */ /* 0x000fe20000000800 */
[----:B------:R-:W-:Y:S01]  /*117e0*/  UIADD3 UR10, UR4, 0xf, URZ ;  /* 0x0000000f040a7890 */ /* 0x000fe2000fffe03f */
[----:B------:R-:W-:Y:S01]  /*117f0*/  BSSY B0, `(.L_x_481) ;  /* 0x00000d5000007945 */ /* 0x000fe20003800000 */
[----:B------:R-:W-:Y:S01]  /*11800*/  UMOV UR7, 0xffffffff ;  /* 0xffffffff00077882 */ /* 0x000fe20000000000 */
[----:B------:R-:W-:Y:S01]  /*11810*/  ULDC UR5, c[0x0][0x600] ;  /* 0x0001800000057ab9 */ /* 0x000fe20000000800 */
[----:B------:R-:W-:Y:S01]  /*11820*/  UMOV UR9, 0x1 ;  /* 0x0000000100097882 */ /* 0x000fe20000000000 */
[----:B------:R-:W-:Y:S01]  /*11830*/  USHF.L.U32 UR7, UR7, UR6, URZ ;  /* 0x0000000607077299 */ /* 0x000fe2000800063f */
[----:B------:R-:W-:Y:S01]  /*11840*/  IMAD.MOV.U32 R8, RZ, RZ, 0x1 ;  /* 0x00000001ff087424 */ /* 0x000fe200078e00ff */
[----:B------:R-:W-:Y:S01]  /*11850*/  UIADD3 UR4, UR5, -0x1, URZ ;  /* 0xffffffff05047890 */ /* 0x000fe2000fffe03f */
[----:B------:R-:W-:Y:S01]  /*11860*/  IMAD.MOV.U32 R0, RZ, RZ, 0x1 ;  /* 0x00000001ff007424 */ /* 0x000fe200078e00ff */
[----:B------:R-:W-:Y:S01]  /*11870*/  USHF.R.S32.HI UR11, URZ, 0x1f, UR10 ;  /* 0x0000001f3f0b7899 */ /* 0x000fe2000801140a */
[----:B------:R-:W-:Y:S01]  /*11880*/  IMAD.MOV.U32 R6, RZ, RZ, RZ ;  /* 0x000000ffff067224 */ /* 0x000fe200078e00ff */
[----:B------:R-:W-:Y:S01]  /*11890*/  ULDC UR8, c[0x0][0xc] ;  /* 0x0000030000087ab9 */ /* 0x000fe20000000800 */
[----:B------:R-:W-:-:S02]  /*118a0*/  USHF.L.U32 UR5, UR9, UR6, URZ ;  /* 0x0000000609057299 */ /* 0x000fc4000800063f */
[----:B------:R-:W-:Y:S01]  /*118b0*/  ULEA.HI UR11, UR11, UR10, URZ, 0x4 ;  /* 0x0000000a0b0b7291 */ /* 0x000fe2000f8f203f */
[----:B------:R-:W-:Y:S01]  /*118c0*/  ULDC UR9, c[0x0][0x10] ;  /* 0x0000040000097ab9 */ /* 0x000fe20000000800 */
[----:B------:R-:W-:Y:S02]  /*118d0*/  ULOP3.LUT UR6, URZ, UR7, URZ, 0x33, !UPT ;  /* 0x000000073f067292 */ /* 0x000fe4000f8e333f */
[----:B------:R-:W-:Y:S01]  /*118e0*/  UIMAD.WIDE.U32 UR8, UR8, UR9, URZ ;  /* 0x00000009080872a5 */ /* 0x000fe2000f8e003f */
[----:B------:R-:W-:Y:S01]  /*118f0*/  ULDC UR7, c[0x0][0x14] ;  /* 0x0000050000077ab9 */ /* 0x000fe20000000800 */
[----:B------:R-:W-:Y:S02]  /*11900*/  USHF.R.S32.HI UR19, URZ, 0x4, UR11 ;  /* 0x000000043f137899 */ /* 0x000fe4000801140b */
[----:B------:R-:W-:Y:S02]  /*11910*/  UIMAD.WIDE.U32 UR22, UR8, UR7, URZ ;  /* 0x00000007081672a5 */ /* 0x000fe4000f8e003f */
[----:B------:R-:W-:-:S02]  /*11920*/  UIMAD UR13, UR9, UR7, URZ ;  /* 0x00000007090d72a4 */ /* 0x000fc4000f8e023f */
[----:B------:R-:W-:Y:S01]  /*11930*/  ULOP3.LUT UR21, UR38, 0x2, URZ, 0xfc, !UPT ;  /* 0x0000000226157892 */ /* 0x000fe2000f8efc3f */
[C---:B0-----:R-:W-:Y:S01]  /*11940*/  LOP3.LUT P2, RZ, R4.reuse, 0x7f, RZ, 0xc0, !PT ;  /* 0x0000007f04ff7812 */ /* 0x041fe2000784c0ff */
[----:B------:R-:W-:Y:S01]  /*11950*/  UIADD3 UR13, UR23, UR13, URZ ;  /* 0x0000000d170d7290 */ /* 0x000fe2000fffe03f */
[----:B------:R-:W-:Y:S01]  /*11960*/  LOP3.LUT P0, RZ, R4, 0x1f, RZ, 0xc0, !PT ;  /* 0x0000001f04ff7812 */ /* 0x000fe2000780c0ff */
[----:B------:R-:W-:Y:S01]  /*11970*/  UIADD3 UR26, UR19, 0x1, URZ ;  /* 0x00000001131a7890 */ /* 0x000fe2000fffe03f */
[----:B------:R-:W-:Y:S02]  /*11980*/  ULDC.64 UR24, c[0x0][0x198] ;  /* 0x0000660000187ab9 */ /* 0x000fe40000000a00 */
[----:B------:R-:W-:-:S13]  /*11990*/  PLOP3.LUT P0, PT, P0, P2, PT, 0x8a, 0x0 ;  /* 0x000000000000781c */ /* 0x000fda0000705172 */
.L_x_493:
[----:B------:R-:W-:-:S03]  /*119a0*/  UMOV UR7, 0xffffffff ;  /* 0xffffffff00077882 */ /* 0x000fc60000000000 */
[----:B------:R-:W-:Y:S05]  /*119b0*/  BRA.DIV UR7, `(.L_x_482) ;  /* 0x0000001607607947 */ /* 0x000fea000b800000 */
[----:B------:R-:W-:-:S13]  /*119c0*/  ELECT P6, URZ, PT ;  /* 0x00000000003f782f */ /* 0x000fda00038c0000 */
.L_x_515:
[----:B------:R-:W0:Y:S01]  /*119d0*/  LDC R4, c[0x0][0x28c] ;  /* 0x0000a300ff047b82 */ /* 0x000e220000000800 */
[----:B------:R-:W-:Y:S01]  /*119e0*/  BSSY B1, `(.L_x_483) ;  /* 0x0000038000017945 */ /* 0x000fe20003800000 */
[----:B0-----:R-:W-:-:S13]  /*119f0*/  ISETP.LT.OR P6, PT, R4, 0x1, !P6 ;  /* 0x000000010400780c */ /* 0x001fda00077c1670 */
[----:B------:R-:W-:Y:S05]  /*11a00*/  @P6 BRA `(.L_x_484) ;  /* 0x0000000000d46947 */ /* 0x000fea0003800000 */
[----:B------:R-:W-:Y:S02]  /*11a10*/  IMAD R2, R2, 0xe0, RZ ;  /* 0x000000e002027824 */ /* 0x000fe400078e02ff */
[----:B------:R-:W-:Y:S02]  /*11a20*/  IMAD.SHL.U32 R3, R3, 0x100, RZ ;  /* 0x0000010003037824 */ /* 0x000fe400078e00ff */
[----:B------:R-:W-:Y:S02]  /*11a30*/  IMAD.MOV.U32 R13, RZ, RZ, RZ ;  /* 0x000000ffff0d7224 */ /* 0x000fe400078e00ff */
[----:B------:R-:W-:Y:S02]  /*11a40*/  IMAD.U32 R11, RZ, RZ, UR26 ;  /* 0x0000001aff0b7e24 */ /* 0x000fe4000f8e00ff */
[----:B------:R-:W-:Y:S02]  /*11a50*/  IMAD.MOV.U32 R4, RZ, RZ, R0 ;  /* 0x000000ffff047224 */ /* 0x000fe400078e0000 */
[----:B------:R-:W-:-:S07]  /*11a60*/  IMAD.MOV.U32 R5, RZ, RZ, R6 ;  /* 0x000000ffff057224 */ /* 0x000fce00078e0006 */
.L_x_488:
[----:B------:R-:W0:Y:S01]  /*11a70*/  S2R R10, SR_CgaCtaId ;  /* 0x00000000000a7919 */ /* 0x000e220000008800 */
[----:B------:R-:W-:-:S04]  /*11a80*/  MOV R7, 0x400 ;  /* 0x0000040000077802 */ /* 0x000fc80000000f00 */
[----:B0-----:R-:W-:Y:S02]  /*11a90*/  LEA R14, R10, R7, 0x18 ;  /* 0x000000070a0e7211 */ /* 0x001fe400078ec0ff */
[----:B------:R-:W-:Y:S01]  /*11aa0*/  SHF.L.U32 R7, R4, 0x1f, RZ ;  /* 0x0000001f04077819 */ /* 0x000fe200000006ff */
[----:B------:R-:W0:Y:S02]  /*11ab0*/  @!P2 LDC R10, c[0x0][0x500] ;  /* 0x00014000ff0aab82 */ /* 0x000e240000000800 */
[----:B------:R-:W-:-:S04]  /*11ac0*/  IMAD R12, R5, 0x8, R14 ;  /* 0x00000008050c7824 */ /* 0x000fc800078e020e */
[----:B------:R-:W1:Y:S02]  /*11ad0*/  SYNCS.PHASECHK.TRANS64.TRYWAIT P1, [R12+URZ+0x78], R7 ;  /* 0x000078070c0075a7 */ /* 0x000e64000802017f */
[----:B-1----:R-:W-:Y:S05]  /*11ae0*/  @!P1 BRA `(.L_x_485) ;  /* 0x0000001400349947 */ /* 0x002fea0003800000 */
.L_x_516:
[----:B------:R-:W-:Y:S01]  /*11af0*/  UPRMT UR7, UR21, 0x9910, URZ ;  /* 0x0000991015077896 */ /* 0x000fe2000800003f */
[----:B0-----:R0:W-:Y:S03]  /*11b00*/  @!P2 SYNCS.ARRIVE.TRANS64 RZ, [R12+URZ], R10 ;  /* 0x0000000a0cffa9a7 */ /* 0x0011e6000800003f */
[----:B------:R-:W-:-:S06]  /*11b10*/  UISETP.NE.AND UP0, UPT, UR7, 0x2, UPT ;  /* 0x000000020700788c */ /* 0x000fcc000bf05270 */
[----:B------:R-:W-:-:S13]  /*11b20*/  PLOP3.LUT P1, PT, PT, PT, UP0, 0x80, 0x0 ;  /* 0x000000000000781c */ /* 0x000fda0003f2f008 */
[----:B0-----:R-:W-:Y:S05]  /*11b30*/  @P1 BRA `(.L_x_486) ;  /* 0x0000000000041947 */ /* 0x001fea0003800000 */
[----:B------:R-:W-:Y:S01]  /*11b40*/  BPT.TRAP 0x1 ;  /* 0x000000040000795c */ /* 0x000fe20000300000 */
.L_x_486:
[----:B------:R-:W-:Y:S05]  /*11b50*/  @P0 BRA `(.L_x_487) ;  /* 0x0000000000040947 */ /* 0x000fea0003800000 */
[----:B------:R-:W-:Y:S01]  /*11b60*/  BPT.TRAP 0x1 ;  /* 0x000000040000795c */ /* 0x000fe20000300000 */
.L_x_487:
[C-C-:B-1----:R-:W-:Y:S01]  /*11b70*/  IMAD R7, R5.reuse, 0x2000, R14.reuse ;  /* 0x0000200005077824 */ /* 0x142fe200078e020e */
[----:B------:R-:W-:Y:S01]  /*11b80*/  R2UR UR9, R12 ;  /* 0x000000000c0972ca */ /* 0x000fe200000e0000 */
[----:B------:R-:W-:Y:S01]  /*11b90*/  IMAD R14, R5, 0x1c00, R14 ;  /* 0x00001c00050e7824 */ /* 0x000fe200078e020e */
[----:B------:R-:W-:Y:S01]  /*11ba0*/  UIADD3 UR14, UP0, UR24, 0xf0, URZ ;  /* 0x000000f0180e7890 */ /* 0x000fe2000ff1e03f */
[----:B------:R-:W-:Y:S01]  /*11bb0*/  VIADD R11, R11, 0xffffffff ;  /* 0xffffffff0b0b7836 */ /* 0x000fe20000000000 */
[----:B------:R-:W-:Y:S01]  /*11bc0*/  R2UR UR7, R7 ;  /* 0x00000000070772ca */ /* 0x000fe200000e0000 */
[----:B------:R-:W-:Y:S01]  /*11bd0*/  UIADD3 UR28, UP1, UR24, 0x1f0, URZ ;  /* 0x000001f0181c7890 */ /* 0x000fe2000ff3e03f */
[----:B------:R-:W-:Y:S01]  /*11be0*/  R2UR UR8, R14 ;  /* 0x000000000e0872ca */ /* 0x000fe200000e0000 */
[----:B------:R-:W-:Y:S01]  /*11bf0*/  UIADD3.X UR15, URZ, UR25, URZ, UP0, !UPT ;  /* 0x000000193f0f7290 */ /* 0x000fe200087fe43f */
[----:B------:R-:W-:Y:S01]  /*11c00*/  R2UR UR11, R3 ;  /* 0x00000000030b72ca */ /* 0x000fe200000e0000 */
[----:B------:R-:W-:Y:S01]  /*11c10*/  VIADD R5, R5, 0x1 ;  /* 0x0000000105057836 */ /* 0x000fe20000000000 */
[----:B------:R-:W-:Y:S01]  /*11c20*/  R2UR UR10, R13 ;  /* 0x000000000d0a72ca */ /* 0x000fe200000e0000 */
[----:B------:R-:W-:Y:S01]  /*11c30*/  UIADD3.X UR29, URZ, UR25, URZ, UP1, !UPT ;  /* 0x000000193f1d7290 */ /* 0x000fe20008ffe43f */
[----:B------:R-:W-:Y:S01]  /*11c40*/  R2UR UR12, R9 ;  /* 0x00000000090c72ca */ /* 0x000fe200000e0000 */
[----:B------:R-:W-:Y:S01]  /*11c50*/  UMOV UR16, 0x0 ;  /* 0x0000000000107882 */ /* 0x000fe20000000000 */
[----:B------:R-:W-:Y:S01]  /*11c60*/  R2UR UR20, R2 ;  /* 0x00000000021472ca */ /* 0x000fe200000e0000 */
[----:B------:R-:W-:Y:S01]  /*11c70*/  UMOV UR17, 0x10000000 ;  /* 0x1000000000117882 */ /* 0x000fe20000000000 */
[----:B------:R-:W-:Y:S01]  /*11c80*/  ISETP.GT.AND P3, PT, R11, 0x1, PT ;  /* 0x000000010b00780c */ /* 0x000fe20003f64270 */
[----:B------:R-:W-:Y:S01]  /*11c90*/  UIADD3 UR7, UR7, 0x200, URZ ;  /* 0x0000020007077890 */ /* 0x000fe2000fffe03f */
[----:B------:R-:W-:Y:S01]  /*11ca0*/  ISETP.NE.AND P1, PT, R5, 0xf, PT ;  /* 0x0000000f0500780c */ /* 0x000fe20003f25270 */
[----:B------:R-:W-:Y:S01]  /*11cb0*/  UIADD3 UR18, UR8, 0x1e200, URZ ;  /* 0x0001e20008127890 */ /* 0x000fe2000fffe03f */
[----:B------:R-:W-:-:S02]  /*11cc0*/  VIADD R13, R13, 0x10 ;  /* 0x000000100d0d7836 */ /* 0x000fc40000000000 */
[----:B------:R-:W-:Y:S02]  /*11cd0*/  SEL R7, RZ, 0x1, P1 ;  /* 0x00000001ff077807 */ /* 0x000fe40000800000 */
[----:B------:R-:W-:Y:S01]  /*11ce0*/  UMOV UR8, UR7 ;  /* 0x0000000700087c82 */ /* 0x000fe20008000000 */
[----:B------:R-:W-:Y:S01]  /*11cf0*/  SEL R5, R5, RZ, P1 ;  /* 0x000000ff05057207 */ /* 0x000fe20000800000 */
[----:B------:R0:W-:Y:S01]  /*11d00*/  UTMALDG.3D [UR8], [UR14], desc[UR16] ;  /* 0x000010080e0075b4 */ /* 0x0001e20008011000 */
[----:B------:R-:W-:Y:S01]  /*11d10*/  LOP3.LUT R4, R4, R7, RZ, 0x3c, !PT ;  /* 0x0000000704047212 */ /* 0x000fe200078e3cff */
[----:B0-----:R-:W-:Y:S01]  /*11d20*/  UMOV UR8, UR18 ;  /* 0x0000001200087c82 */ /* 0x001fe20008000000 */
[----:B------:R-:W-:Y:S02]  /*11d30*/  UMOV UR11, UR20 ;  /* 0x00000014000b7c82 */ /* 0x000fe40008000000 */
[----:B------:R0:W-:Y:S02]  /*11d40*/  UTMALDG.3D [UR8], [UR28], desc[UR16] ;  /* 0x000010081c0075b4 */ /* 0x0001e40008011000 */
[----:B0-----:R-:W-:Y:S05]  /*11d50*/  @P3 BRA `(.L_x_488) ;  /* 0xfffffffc00443947 */ /* 0x001fea000383ffff */
.L_x_484:
[----:B------:R-:W-:Y:S05]  /*11d60*/  BSYNC B1 ;  /* 0x0000000000017941 */ /* 0x000fea0003800000 */
.L_x_483:
[----:B------:R-:W2:Y:S01]  /*11d70*/  LDL.LU R14, [R1+0x40] ;  /* 0x00004000010e7983 */ /* 0x000ea20000300800 */
[----:B------:R-:W-:Y:S01]  /*11d80*/  LOP3.LUT P1, RZ, R8, 0xff, RZ, 0xc0, !PT ;  /* 0x000000ff08ff7812 */ /* 0x000fe2000782c0ff */
[----:B------:R-:W-:Y:S01]  /*11d90*/  VIADD R6, R6, UR19 ;  /* 0x0000001306067c36 */ /* 0x000fe20008000000 */
[----:B------:R-:W-:Y:S01]  /*11da0*/  ULDC.64 UR8, c[0x0][0x650] ;  /* 0x0001940000087ab9 */ /* 0x000fe20000000a00 */
[----:B------:R-:W3:Y:S01]  /*11db0*/  LDL.LU R12, [R1+0x44] ;  /* 0x00004400010c7983 */ /* 0x000ee20000300800 */
[----:B------:R-:W-:Y:S01]  /*11dc0*/  UISETP.GE.U32.AND UP0, UPT, UR19, 0xf, UPT ;  /* 0x0000000f1300788c */ /* 0x000fe2000bf06070 */
[----:B------:R-:W-:Y:S01]  /*11dd0*/  BSSY B1, `(.L_x_489) ;  /* 0x0000074000017945 */ /* 0x000fe20003800000 */
[----:B------:R-:W-:Y:S01]  /*11de0*/  IMAD.MOV.U32 R9, RZ, RZ, -0x1 ;  /* 0xffffffffff097424 */ /* 0x000fe200078e00ff */
[----:B------:R-:W-:Y:S02]  /*11df0*/  PRMT R4, RZ, 0x7610, R4 ;  /* 0x00007610ff047816 */ /* 0x000fe40000000004 */
[----:B------:R-:W-:-:S02]  /*11e00*/  PRMT R8, RZ, 0x7610, R8 ;  /* 0x00007610ff087816 */ /* 0x000fc40000000008 */
[----:B------:R-:W-:Y:S02]  /*11e10*/  PLOP3.LUT P3, PT, PT, PT, UP0, 0x80, 0x0 ;  /* 0x000000000000781c */ /* 0x000fe40003f6f008 */
[----:B------:R-:W0:Y:S01]  /*11e20*/  @P1 S2R R3, SR_CgaCtaId ;  /* 0x0000000000031919 */ /* 0x000e220000008800 */
[----:B------:R-:W-:-:S04]  /*11e30*/  @P1 MOV R2, 0x400 ;  /* 0x0000040000021802 */ /* 0x000fc80000000f00 */
[----:B0-----:R-:W-:-:S04]  /*11e40*/  @P1 LEA R2, R3, R2, 0x18 ;  /* 0x0000000203021211 */ /* 0x001fc800078ec0ff */
[----:B------:R0:W-:Y:S01]  /*11e50*/  @P1 SYNCS.ARRIVE.TRANS64.A1T0 RZ, [R2+URZ+0x108], RZ ;  /* 0x000108ff02ff19a7 */ /* 0x0001e2000810003f */
[----:B------:R-:W-:Y:S01]  /*11e60*/  ISETP.GT.U32.AND P1, PT, R6, 0xe, PT ;  /* 0x0000000e0600780c */ /* 0x000fe20003f24070 */
[----:B0-----:R-:W-:-:S05]  /*11e70*/  IMAD.U32 R2, RZ, RZ, UR19 ;  /* 0x00000013ff027e24 */ /* 0x001fca000f8e00ff */
[----:B------:R-:W-:Y:S01]  /*11e80*/  ISETP.LT.U32.AND P1, PT, R2, 0xf, P1 ;  /* 0x0000000f0200780c */ /* 0x000fe20000f21070 */
[----:B------:R-:W-:-:S04]  /*11e90*/  IMAD.WIDE.U32 R2, R6, -0x77777777, RZ ;  /* 0x8888888906027825 */ /* 0x000fc800078e00ff */
[----:B------:R-:W-:Y:S01]  /*11ea0*/  IMAD.MOV.U32 R2, RZ, RZ, -0x1 ;  /* 0xffffffffff027424 */ /* 0x000fe200078e00ff */
[----:B------:R-:W-:Y:S02]  /*11eb0*/  SHF.R.U32.HI R5, RZ, 0x3, R3 ;  /* 0x00000003ff057819 */ /* 0x000fe40000011603 */
[----:B------:R-:W-:-:S03]  /*11ec0*/  SEL R3, RZ, 0x1, !P1 ;  /* 0x00000001ff037807 */ /* 0x000fc60004800000 */
[----:B------:R-:W-:Y:S01]  /*11ed0*/  IMAD R6, R5, -0xf, R6 ;  /* 0xfffffff105067824 */ /* 0x000fe200078e0206 */
[----:B------:R-:W-:Y:S01]  /*11ee0*/  LOP3.LUT R0, R0, R3, RZ, 0x3c, !PT ;  /* 0x0000000300007212 */ /* 0x000fe200078e3cff */
[----:B------:R-:W-:-:S03]  /*11ef0*/  IMAD.MOV.U32 R3, RZ, RZ, -0x1 ;  /* 0xffffffffff037424 */ /* 0x000fc600078e00ff */
[----:B------:R-:W-:Y:S02]  /*11f00*/  @P3 LOP3.LUT R0, R0, 0x1, R5, 0x78, !PT ;  /* 0x0000000100003812 */ /* 0x000fe400078e7805 */
[----:B---3--:R-:W-:-:S04]  /*11f10*/  IADD3 R12, P1, R12, UR22, RZ ;  /* 0x000000160c0c7c10 */ /* 0x008fc8000ff3e0ff */
[----:B--2---:R-:W-:Y:S01]  /*11f20*/  IADD3.X R14, R14, UR13, RZ, P1, !PT ;  /* 0x0000000d0e0e7c10 */ /* 0x004fe20008ffe4ff */
[----:B------:R0:W-:Y:S01]  /*11f30*/  STL [R1+0x44], R12 ;  /* 0x0000440c01007387 */ /* 0x0001e20000100800 */
[----:B------:R-:W-:-:S03]  /*11f40*/  ISETP.GE.U32.AND P1, PT, R12, UR8, PT ;  /* 0x000000080c007c0c */ /* 0x000fc6000bf26070 */
[----:B------:R0:W-:Y:S01]  /*11f50*/  STL [R1+0x40], R14 ;  /* 0x0000400e01007387 */ /* 0x0001e20000100800 */
[----:B------:R-:W-:-:S13]  /*11f60*/  ISETP.GE.U32.AND.EX P1, PT, R14, UR9, PT, P1 ;  /* 0x000000090e007c0c */ /* 0x000fda000bf26110 */
[----:B0-----:R-:W-:Y:S05]  /*11f70*/  @P1 BRA `(.L_x_490) ;  /* 0x0000000400641947 */ /* 0x001fea0003800000 */
[----:B------:R-:W0:Y:S01]  /*11f80*/  S2R R7, SR_CTAID.X ;  /* 0x0000000000077919 */ /* 0x000e220000002500 */
[----:B------:R-:W-:Y:S01]  /*11f90*/  ULDC UR7, c[0x0][0x150] ;  /* 0x0000540000077ab9 */ /* 0x000fe20000000800 */
[----:B------:R-:W1:Y:S01]  /*11fa0*/  LDC R4, c[0x0][0x144] ;  /* 0x00005100ff047b82 */ /* 0x000e620000000800 */
[----:B------:R-:W-:Y:S01]  /*11fb0*/  UISETP.NE.AND UP0, UPT, UR39, URZ, UPT ;  /* 0x0000003f2700728c */ /* 0x000fe2000bf05270 */
[----:B------:R-:W2:Y:S01]  /*11fc0*/  S2R R5, SR_CTAID.Y ;  /* 0x0000000000057919 */ /* 0x000ea20000002600 */
[----:B------:R-:W-:Y:S01]  /*11fd0*/  ULDC.64 UR8, c[0x0][0x628] ;  /* 0x00018a0000087ab9 */ /* 0x000fe20000000a00 */
[----:B------:R-:W-:-:S03]  /*11fe0*/  ULDC UR10, c[0x0][0x630] ;  /* 0x00018c00000a7ab9 */ /* 0x000fc60000000800 */
[----:B------:R-:W-:Y:S01]  /*11ff0*/  PLOP3.LUT P1, PT, PT, PT, UP0, 0x80, 0x0 ;  /* 0x000000000000781c */ /* 0x000fe20003f2f008 */
[----:B------:R-:W3:Y:S01]  /*12000*/  LDC R10, c[0x0][0x148] ;  /* 0x00005200ff0a7b82 */ /* 0x000ee20000000800 */
[----:B0-----:R-:W-:Y:S02]  /*12010*/  I2FP.F32.U32 R2, R7 ;  /* 0x0000000700027245 */ /* 0x001fe40000201000 */
[----:B--2---:R-:W-:-:S03]  /*12020*/  I2FP.F32.U32 R3, R5 ;  /* 0x0000000500037245 */ /* 0x004fc60000201000 */
[----:B------:R-:W-:Y:S01]  /*12030*/  FMUL R2, R2, UR7 ;  /* 0x0000000702027c20 */ /* 0x000fe20008400000 */
[----:B------:R-:W-:Y:S02]  /*12040*/  ULDC UR7, c[0x0][0x154] ;  /* 0x0000550000077ab9 */ /* 0x000fe40000000800 */
[----:B------:R-:W-:-:S03]  /*12050*/  FMUL R9, R3, UR7 ;  /* 0x0000000703097c20 */ /* 0x000fc60008400000 */
[----:B------:R-:W0:Y:S08]  /*12060*/  F2I.U32.TRUNC.NTZ R2, R2 ;  /* 0x0000000200027305 */ /* 0x000e30000020f000 */
[----:B------:R-:W2:Y:S01]  /*12070*/  F2I.U32.TRUNC.NTZ R9, R9 ;  /* 0x0000000900097305 */ /* 0x000ea2000020f000 */
[----:B0-----:R-:W-:Y:S02]  /*12080*/  IMAD.MOV R3, RZ, RZ, -R2 ;  /* 0x000000ffff037224 */ /* 0x001fe400078e0a02 */
[----:B------:R-:W-:-:S02]  /*12090*/  IMAD.MOV.U32 R2, RZ, RZ, R12 ;  /* 0x000000ffff027224 */ /* 0x000fc400078e000c */
[----:B-1----:R-:W-:Y:S02]  /*120a0*/  IMAD R7, R4, R3, R7 ;  /* 0x0000000304077224 */ /* 0x002fe400078e0207 */
[----:B--2---:R-:W-:-:S04]  /*120b0*/  IMAD.MOV R3, RZ, RZ, -R9 ;  /* 0x000000ffff037224 */ /* 0x004fc800078e0a09 */
[----:B---3--:R-:W-:Y:S01]  /*120c0*/  @P1 IMAD R7, R10, R3, R5 ;  /* 0x000000030a071224 */ /* 0x008fe200078e0205 */
[----:B------:R-:W-:Y:S01]  /*120d0*/  ISETP.NE.U32.AND P1, PT, RZ, UR8, PT ;  /* 0x00000008ff007c0c */ /* 0x000fe2000bf25070 */
[----:B------:R-:W-:-:S03]  /*120e0*/  IMAD.MOV.U32 R3, RZ, RZ, R14 ;  /* 0x000000ffff037224 */ /* 0x000fc600078e000e */
[----:B------:R-:W-:-:S13]  /*120f0*/  ISETP.NE.AND.EX P1, PT, RZ, UR9, PT, P1 ;  /* 0x00000009ff007c0c */ /* 0x000fda000bf25310 */
[----:B------:R-:W-:Y:S05]  /*12100*/  @!P1 BRA `(.L_x_491) ;  /* 0x0000000000289947 */ /* 0x000fea0003800000 */
[----:B------:R-:W-:Y:S02]  /*12110*/  ULDC UR7, c[0x0][0x634] ;  /* 0x00018d0000077ab9 */ /* 0x000fe40000000800 */
[----:B------:R-:W-:-:S05]  /*12120*/  IADD3 R3, P1, R12, UR7, RZ ;  /* 0x000000070c037c10 */ /* 0x000fca000ff3e0ff */
[----:B------:R-:W-:-:S04]  /*12130*/  IMAD.X R9, RZ, RZ, R14, P1 ;  /* 0x000000ffff097224 */ /* 0x000fc800008e060e */
[----:B------:R-:W-:-:S04]  /*12140*/  IMAD.WIDE.U32 R4, R9, UR8, RZ ;  /* 0x0000000809047c25 */ /* 0x000fc8000f8e00ff */
[----:B------:R-:W-:-:S04]  /*12150*/  IMAD.WIDE.U32 R4, P1, R3, UR9, R4 ;  /* 0x0000000903047c25 */ /* 0x000fc8000f820004 */
[----:B------:R-:W-:-:S04]  /*12160*/  IMAD.WIDE.U32 R2, R3, UR8, RZ ;  /* 0x0000000803027c25 */ /* 0x000fc8000f8e00ff */
[----:B------:R-:W-:Y:S01]  /*12170*/  IMAD.MOV.U32 R2, RZ, RZ, R5 ;  /* 0x000000ffff027224 */ /* 0x000fe200078e0005 */
[----:B------:R-:W-:Y:S01]  /*12180*/  IADD3 RZ, P3, R3, R4, RZ ;  /* 0x0000000403ff7210 */ /* 0x000fe20007f7e0ff */
[----:B------:R-:W-:-:S04]  /*12190*/  IMAD.X R3, RZ, RZ, RZ, P1 ;  /* 0x000000ffff037224 */ /* 0x000fc800008e06ff */
[----:B------:R-:W-:-:S08]  /*121a0*/  IMAD.WIDE.U32.X R2, R9, UR9, R2, P3 ;  /* 0x0000000909027c25 */ /* 0x000fd000098e0402 */
.L_x_491:
[--C-:B------:R-:W-:Y:S01]  /*121b0*/  SHF.R.U64 R9, R2, UR10, R3.reuse ;  /* 0x0000000a02097c19 */ /* 0x100fe20008001203 */
[----:B------:R-:W-:Y:S01]  /*121c0*/  ULDC.64 UR8, c[0x0][0x620] ;  /* 0x0001880000087ab9 */ /* 0x000fe20000000a00 */
[----:B------:R-:W-:Y:S01]  /*121d0*/  SHF.R.U32.HI R2, RZ, UR10, R3 ;  /* 0x0000000aff027c19 */ /* 0x000fe20008011603 */
[----:B------:R-:W-:Y:S01]  /*121e0*/  IMAD.MOV.U32 R3, RZ, RZ, R14 ;  /* 0x000000ffff037224 */ /* 0x000fe200078e000e */
[----:B------:R-:W-:Y:S01]  /*121f0*/  IADD3 R11, P1, RZ, -R9, RZ ;  /* 0x80000009ff0b7210 */ /* 0x000fe20007f3e0ff */
[----:B------:R-:W-:-:S04]  /*12200*/  ULDC UR7, c[0x0][0x618] ;  /* 0x0001860000077ab9 */ /* 0x000fc80000000800 */
[----:B------:R-:W-:-:S04]  /*12210*/  IMAD.X R2, RZ, RZ, ~R2, P1 ;  /* 0x000000ffff027224 */ /* 0x000fc800008e0e02 */
[----:B------:R-:W-:-:S04]  /*12220*/  IMAD R2, R2, UR8, RZ ;  /* 0x0000000802027c24 */ /* 0x000fc8000f8e02ff */
[----:B------:R-:W-:Y:S02]  /*12230*/  IMAD R5, R11, UR9, R2 ;  /* 0x000000090b057c24 */ /* 0x000fe4000f8e0202 */
[----:B------:R-:W-:-:S04]  /*12240*/  IMAD.MOV.U32 R2, RZ, RZ, R12 ;  /* 0x000000ffff027224 */ /* 0x000fc800078e000c */
[----:B------:R-:W-:Y:S01]  /*12250*/  IMAD.WIDE.U32 R2, R11, UR8, R2 ;  /* 0x000000080b027c25 */ /* 0x000fe2000f8e0002 */
[----:B------:R-:W-:Y:S02]  /*12260*/  ULDC.64 UR8, c[0x0][0x640] ;  /* 0x0001900000087ab9 */ /* 0x000fe40000000a00 */
[----:B------:R-:W-:Y:S01]  /*12270*/  ISETP.NE.U32.AND P1, PT, RZ, UR8, PT ;  /* 0x00000008ff007c0c */ /* 0x000fe2000bf25070 */
[----:B------:R-:W-:-:S03]  /*12280*/  IMAD.IADD R3, R3, 0x1, R5 ;  /* 0x0000000103037824 */ /* 0x000fc600078e0205 */
[----:B------:R-:W-:Y:S02]  /*12290*/  ISETP.NE.AND.EX P1, PT, RZ, UR9, PT, P1 ;  /* 0x00000009ff007c0c */ /* 0x000fe4000bf25310 */
[--C-:B------:R-:W-:Y:S02]  /*122a0*/  SHF.R.U64 R10, R2, UR7, R3.reuse ;  /* 0x00000007020a7c19 */ /* 0x100fe40008001203 */
[----:B------:R-:W-:Y:S01]  /*122b0*/  SHF.R.U32.HI R3, RZ, UR7, R3 ;  /* 0x00000007ff037c19 */ /* 0x000fe20008011603 */
[----:B------:R-:W-:-:S03]  /*122c0*/  ULDC UR7, c[0x0][0x608] ;  /* 0x0001820000077ab9 */ /* 0x000fc60000000800 */
[--C-:B------:R-:W-:Y:S02]  /*122d0*/  SHF.R.U64 R12, R10, UR7, R3.reuse ;  /* 0x000000070a0c7c19 */ /* 0x100fe40008001203 */
[----:B------:R-:W-:Y:S01]  /*122e0*/  SHF.R.U32.HI R3, RZ, UR7, R3 ;  /* 0x00000007ff037c19 */ /* 0x000fe20008011603 */
[----:B------:R-:W-:-:S03]  /*122f0*/  ULDC UR7, c[0x0][0x658] ;  /* 0x0001960000077ab9 */ /* 0x000fc60000000800 */
[--C-:B------:R-:W-:Y:S02]  /*12300*/  SHF.R.U64 R11, R12, UR7, R3.reuse ;  /* 0x000000070c0b7c19 */ /* 0x100fe40008001203 */
[----:B------:R-:W-:-:S03]  /*12310*/  SHF.R.U32.HI R13, RZ, UR7, R3 ;  /* 0x00000007ff0d7c19 */ /* 0x000fc60008011603 */
[----:B------:R-:W-:Y:S02]  /*12320*/  IMAD.MOV.U32 R2, RZ, RZ, R11 ;  /* 0x000000ffff027224 */ /* 0x000fe400078e000b */
[----:B------:R-:W-:Y:S01]  /*12330*/  IMAD.MOV.U32 R3, RZ, RZ, R13 ;  /* 0x000000ffff037224 */ /* 0x000fe200078e000d */
[----:B------:R-:W-:Y:S06]  /*12340*/  @!P1 BRA `(.L_x_492) ;  /* 0x0000000000289947 */ /* 0x000fec0003800000 */
        /* <DEDUP_REMOVED lines=10> */
.L_x_492:
[----:B------:R-:W-:Y:S01]  /*123f0*/  ULDC UR7, c[0x0][0x648] ;  /* 0x0001920000077ab9 */ /* 0x000fe20000000800 */
[----:B------:R-:W-:Y:S01]  /*12400*/  LOP3.LUT R12, R12, UR6, RZ, 0xc0, !PT ;  /* 0x000000060c0c7c12 */ /* 0x000fe2000f8ec0ff */
[----:B------:R-:W-:Y:S01]  /*12410*/  UISETP.NE.AND UP0, UPT, UR39, URZ, UPT ;  /* 0x0000003f2700728c */ /* 0x000fe2000bf05270 */
[----:B------:R-:W-:Y:S01]  /*12420*/  SHF.R.U64 R3, R2, UR7, R3 ;  /* 0x0000000702037c19 */ /* 0x000fe20008001203 */
[----:B------:R-:W-:Y:S01]  /*12430*/  ULDC UR7, c[0x0][0x638] ;  /* 0x00018e0000077ab9 */ /* 0x000fe20000000800 */
[----:B------:R-:W-:-:S03]  /*12440*/  LOP3.LUT R4, R10, UR4, RZ, 0xc0, !PT ;  /* 0x000000040a047c12 */ /* 0x000fc6000f8ec0ff */
[----:B------:R-:W-:Y:S01]  /*12450*/  IMAD.MOV R2, RZ, RZ, -R3 ;  /* 0x000000ffff027224 */ /* 0x000fe200078e0a03 */
[----:B------:R-:W-:Y:S01]  /*12460*/  PLOP3.LUT P1, PT, PT, PT, UP0, 0x40, 0x0 ;  /* 0x000000000000781c */ /* 0x000fe20003f2e808 */
[----:B------:R-:W-:Y:S01]  /*12470*/  IMAD R12, R3, UR5, R12 ;  /* 0x00000005030c7c24 */ /* 0x000fe2000f8e020c */
[----:B------:R-:W-:Y:S01]  /*12480*/  PLOP3.LUT P3, PT, PT, PT, UP0, 0x40, 0x0 ;  /* 0x000000000000781c */ /* 0x000fe20003f6e808 */
[----:B------:R-:W-:Y:S01]  /*12490*/  IMAD R11, R2, UR7, R11 ;  /* 0x00000007020b7c24 */ /* 0x000fe2000f8e020b */
[----:B------:R-:W-:Y:S02]  /*124a0*/  ULDC UR7, c[0x0][0x610] ;  /* 0x0001840000077ab9 */ /* 0x000fe40000000800 */
[----:B------:R-:W-:Y:S01]  /*124b0*/  IMAD R7, R12, UR7, R7 ;  /* 0x000000070c077c24 */ /* 0x000fe2000f8e0207 */
[----:B------:R-:W-:Y:S02]  /*124c0*/  ULDC UR7, c[0x0][0x600] ;  /* 0x0001800000077ab9 */ /* 0x000fe40000000800 */
[----:B------:R-:W-:-:S05]  /*124d0*/  IMAD R4, R11, UR7, R4 ;  /* 0x000000070b047c24 */ /* 0x000fca000f8e0204 */
[----:B------:R-:W-:Y:S02]  /*124e0*/  SEL R2, R4, R7, P1 ;  /* 0x0000000704027207 */ /* 0x000fe40000800000 */
[----:B------:R-:W-:Y:S01]  /*124f0*/  SEL R3, R7, R4, P3 ;  /* 0x0000000407037207 */ /* 0x000fe20001800000 */
[----:B------:R-:W-:-:S07]  /*12500*/  IMAD.MOV.U32 R4, RZ, RZ, 0x1 ;  /* 0x00000001ff047424 */ /* 0x000fce00078e00ff */
.L_x_490:
[----:B------:R-:W-:Y:S05]  /*12510*/  BSYNC B1 ;  /* 0x0000000000017941 */ /* 0x000fea0003800000 */
.L_x_489:
[----:B------:R-:W-:-:S13]  /*12520*/  LOP3.LUT P1, RZ, R4, 0xff, RZ, 0xc0, !PT ;  /* 0x000000ff04ff7812 */ /* 0x000fda000782c0ff */
[----:B------:R-:W-:Y:S05]  /*12530*/  @P1 BRA `(.L_x_493) ;  /* 0xfffffff400181947 */ /* 0x000fea000383ffff */
[----:B------:R-:W-:Y:S05]  /*12540*/  BSYNC B0 ;  /* 0x0000000000007941 */ /* 0x000fea0003800000 */
.L_x_481:
[----:B------:R-:W-:-:S03]  /*12550*/  UMOV UR7, 0xffffffff ;  /* 0xffffffff00077882 */ /* 0x000fc60000000000 */
[----:B------:R-:W-:Y:S05]  /*12560*/  BRA.DIV UR7, `(.L_x_494) ;  /* 0x0000000a07a87947 */ /* 0x000fea000b800000 */
[----:B------:R-:W-:-:S13]  /*12570*/  ELECT P6, URZ, PT ;  /* 0x00000000003f782f */ /* 0x000fda00038c0000 */
.L_x_519:
[----:B------:R-:W-:Y:S04]  /*12580*/  BSSY B0, `(.L_x_495) ;  /* 0x000008f000007945 */ /* 0x000fe80003800000 */
[----:B------:R-:W-:Y:S05]  /*12590*/  @!P6 BRA `(.L_x_496) ;  /* 0x000000080034e947 */ /* 0x000fea0003800000 */
[----:B------:R-:W-:-:S04]  /*125a0*/  ULOP3.LUT UR7, UR38, 0x2, URZ, 0xfc, !UPT ;  /* 0x0000000226077892 */ /* 0x000fc8000f8efc3f */
[----:B------:R-:W-:-:S06]  /*125b0*/  UISETP.NE.AND UP0, UPT, UR7, 0x3, UPT ;  /* 0x000000030700788c */ /* 0x000fcc000bf05270 */
[----:B------:R-:W-:-:S13]  /*125c0*/  PLOP3.LUT P0, PT, PT, PT, UP0, 0x80, 0x0 ;  /* 0x000000000000781c */ /* 0x000fda0003f0f008 */
[----:B------:R-:W-:Y:S05]  /*125d0*/  @!P0 BRA `(.L_x_497) ;  /* 0x0000000000048947 */ /* 0x000fea0003800000 */
[----:B------:R-:W-:Y:S01]  /*125e0*/  BPT.TRAP 0x1 ;  /* 0x000000040000795c */ /* 0x000fe20000300000 */
.L_x_497:
[----:B------:R-:W0:Y:S01]  /*125f0*/  S2R R3, SR_CgaCtaId ;  /* 0x0000000000037919 */ /* 0x000e220000008800 */
[----:B------:R-:W-:-:S04]  /*12600*/  MOV R2, 0x400 ;  /* 0x0000040000027802 */ /* 0x000fc80000000f00 */
[----:B0-----:R-:W-:Y:S02]  /*12610*/  LEA R3, R3, R2, 0x18 ;  /* 0x0000000203037211 */ /* 0x001fe400078ec0ff */
[----:B------:R-:W-:-:S03]  /*12620*/  SHF.L.U32 R2, R0, 0x1f, RZ ;  /* 0x0000001f00027819 */ /* 0x000fc600000006ff */
[----:B------:R-:W-:-:S04]  /*12630*/  VIADD R3, R3, 0x78 ;  /* 0x0000007803037836 */ /* 0x000fc80000000000 */
[----:B------:R-:W-:-:S04]  /*12640*/  IMAD R5, R6, 0x8, R3 ;  /* 0x0000000806057824 */ /* 0x000fc800078e0203 */
[----:B------:R-:W0:Y:S02]  /*12650*/  SYNCS.PHASECHK.TRANS64.TRYWAIT P0, [R5+URZ], R2 ;  /* 0x00000002050075a7 */ /* 0x000e24000800017f */
[----:B0-----:R-:W-:Y:S05]  /*12660*/  @!P0 BRA `(.L_x_498) ;  /* 0x0000000800888947 */ /* 0x001fea0003800000 */
.L_x_520:
[----:B------:R-:W-:-:S05]  /*12670*/  VIADD R6, R6, 0x1 ;  /* 0x0000000106067836 */ /* 0x000fca0000000000 */
[----:B------:R-:W-:-:S04]  /*12680*/  ISETP.NE.AND P0, PT, R6, 0xf, PT ;  /* 0x0000000f0600780c */ /* 0x000fc80003f05270 */
[----:B0-----:R-:W-:Y:S02]  /*12690*/  SEL R5, RZ, 0x1, P0 ;  /* 0x00000001ff057807 */ /* 0x001fe40000000000 */
[----:B------:R-:W-:Y:S02]  /*126a0*/  SEL R6, R6, RZ, P0 ;  /* 0x000000ff06067207 */ /* 0x000fe40000000000 */
[----:B------:R-:W-:-:S03]  /*126b0*/  LOP3.LUT R5, R0, R5, RZ, 0x3c, !PT ;  /* 0x0000000500057212 */ /* 0x000fc600078e3cff */
[----:B------:R-:W-:Y:S01]  /*126c0*/  IMAD R7, R6, 0x8, R3 ;  /* 0x0000000806077824 */ /* 0x000fe200078e0203 */
[----:B------:R-:W-:-:S04]  /*126d0*/  SHF.L.U32 R0, R5, 0x1f, RZ ;  /* 0x0000001f05007819 */ /* 0x000fc800000006ff */
[----:B------:R-:W0:Y:S02]  /*126e0*/  SYNCS.PHASECHK.TRANS64.TRYWAIT P0, [R7+URZ], R0 ;  /* 0x00000000070075a7 */ /* 0x000e24000800017f */
[----:B0-----:R-:W-:Y:S05]  /*126f0*/  @!P0 BRA `(.L_x_499) ;  /* 0x0000000800788947 */ /* 0x001fea0003800000 */
.L_x_521:
[----:B0-----:R-:W-:-:S05]  /*12700*/  VIADD R0, R6, 0x1 ;  /* 0x0000000106007836 */ /* 0x001fca0000000000 */
[----:B------:R-:W-:-:S04]  /*12710*/  ISETP.NE.AND P0, PT, R0, 0xf, PT ;  /* 0x0000000f0000780c */ /* 0x000fc80003f05270 */
[----:B------:R-:W-:Y:S02]  /*12720*/  SEL R2, RZ, 0x1, P0 ;  /* 0x00000001ff027807 */ /* 0x000fe40000000000 */
[----:B------:R-:W-:Y:S02]  /*12730*/  SEL R4, R0, RZ, P0 ;  /* 0x000000ff00047207 */ /* 0x000fe40000000000 */
[----:B------:R-:W-:-:S03]  /*12740*/  LOP3.LUT R5, R5, R2, RZ, 0x3c, !PT ;  /* 0x0000000205057212 */ /* 0x000fc600078e3cff */
[----:B------:R-:W-:Y:S01]  /*12750*/  IMAD R7, R4, 0x8, R3 ;  /* 0x0000000804077824 */ /* 0x000fe200078e0203 */
[----:B------:R-:W-:-:S04]  /*12760*/  SHF.L.U32 R0, R5, 0x1f, RZ ;  /* 0x0000001f05007819 */ /* 0x000fc800000006ff */
[----:B------:R-:W0:Y:S02]  /*12770*/  SYNCS.PHASECHK.TRANS64.TRYWAIT P0, [R7+URZ], R0 ;  /* 0x00000000070075a7 */ /* 0x000e24000800017f */
[----:B0-----:R-:W-:Y:S05]  /*12780*/  @!P0 BRA `(.L_x_500) ;  /* 0x0000000800688947 */ /* 0x001fea0003800000 */
.L_x_522:
        /* <DEDUP_REMOVED lines=9> */
.L_x_523:
        /* <DEDUP_REMOVED lines=9> */
.L_x_524:
        /* <DEDUP_REMOVED lines=9> */
.L_x_525:
        /* <DEDUP_REMOVED lines=9> */
.L_x_526:
        /* <DEDUP_REMOVED lines=9> */
.L_x_527:
        /* <DEDUP_REMOVED lines=9> */
.L_x_528:
        /* <DEDUP_REMOVED lines=9> */
.L_x_529:
        /* <DEDUP_REMOVED lines=9> */
.L_x_530:
        /* <DEDUP_REMOVED lines=9> */
.L_x_531:
        /* <DEDUP_REMOVED lines=9> */
.L_x_532:
        /* <DEDUP_REMOVED lines=9> */
.L_x_533:
[----:B0-----:R-:W-:-:S05]  /*12dc0*/  VIADD R0, R4, 0x1 ;  /* 0x0000000104007836 */ /* 0x001fca0000000000 */
[----:B------:R-:W-:-:S04]  /*12dd0*/  ISETP.NE.AND P0, PT, R0, 0xf, PT ;  /* 0x0000000f0000780c */ /* 0x000fc80003f05270 */
[----:B------:R-:W-:Y:S02]  /*12de0*/  SEL R2, RZ, 0x1, P0 ;  /* 0x00000001ff027807 */ /* 0x000fe40000000000 */
[----:B------:R-:W-:Y:S02]  /*12df0*/  SEL R0, R0, RZ, P0 ;  /* 0x000000ff00007207 */ /* 0x000fe40000000000 */
[----:B------:R-:W-:-:S03]  /*12e00*/  LOP3.LUT R2, R5, R2, RZ, 0x3c, !PT ;  /* 0x0000000205027212 */ /* 0x000fc600078e3cff */
[----:B------:R-:W-:Y:S01]  /*12e10*/  IMAD R3, R0, 0x8, R3 ;  /* 0x0000000800037824 */ /* 0x000fe200078e0203 */
[----:B------:R-:W-:-:S07]  /*12e20*/  SHF.L.U32 R0, R2, 0x1f, RZ ;  /* 0x0000001f02007819 */ /* 0x000fce00000006ff */
.L_x_512:
[----:B0-----:R0:W1:Y:S02]  /*12e30*/  SYNCS.PHASECHK.TRANS64.TRYWAIT P0, [R3+URZ], R0 ;  /* 0x00000000030075a7 */ /* 0x001064000800017f */
[----:B-1----:R-:W-:Y:S05]  /*12e40*/  @!P0 NANOSLEEP.SYNCS 0x989680 ;  /* 0x009896800000895d */ /* 0x002fea0003900000 */
[----:B------:R-:W1:Y:S02]  /*12e50*/  @!P0 SYNCS.PHASECHK.TRANS64 P0, [R3+URZ], R0 ;  /* 0x00000000030085a7 */ /* 0x000e64000800007f */
[----:B-1----:R-:W-:Y:S05]  /*12e60*/  @!P0 BRA `(.L_x_512) ;  /* 0xfffffffc00f08947 */ /* 0x002fea000383ffff */
.L_x_496:
[----:B------:R-:W-:Y:S05]  /*12e70*/  BSYNC B0 ;  /* 0x0000000000007941 */ /* 0x000fea0003800000 */
.L_x_495:
[----:B------:R-:W-:Y:S05]  /*12e80*/  EXIT ;  /* 0x000000000000794d */ /* 0x000fea0003800000 */
.L_x_18:
[----:B-1----:R1:W4:Y:S02]  /*12e90*/  SYNCS.PHASECHK.TRANS64.TRYWAIT P1, [R3+URZ], R0 ;  /* 0x00000000030075a7 */ /* 0x002324000802017f */
[----:B----4-:R-:W-:Y:S05]  /*12ea0*/  @!P1 NANOSLEEP.SYNCS 0x989680 ;  /* 0x009896800000995d */ /* 0x010fea0003900000 */
[----:B------:R-:W4:Y:S02]  /*12eb0*/  @!P1 SYNCS.PHASECHK.TRANS64 P1, [R3+URZ], R0 ;  /* 0x00000000030095a7 */ /* 0x000f24000802007f */
[----:B----4-:R-:W-:Y:S05]  /*12ec0*/  @!P1 BRA `(.L_x_18) ;  /* 0xfffffffc00f09947 */ /* 0x010fea000383ffff */
[----:B------:R-:W-:Y:S05]  /*12ed0*/  BRA `(.L_x_17) ;  /* 0xfffffee400b47947 */ /* 0x000fea000383ffff */
.L_x_23:
[----:B-1----:R-:W-:-:S04]  /*12ee0*/  IMAD.U32 R5, RZ, RZ, UR4 ;  /* 0x00000004ff057e24 */ /* 0x002fc8000f8e00ff */
[----:B------:R1:W2:Y:S03]  /*12ef0*/  SYNCS.PHASECHK.TRANS64.TRYWAIT P1, [R5+URZ], R4 ;  /* 0x00000004050075a7 */ /* 0x0002a6000802017f */
[----:B--2---:R-:W-:Y:S05]  /*12f00*/  @!P1 NANOSLEEP.SYNCS 0x989680 ;  /* 0x009896800000995d */ /* 0x004fea0003900000 */
[----:B------:R-:W2:Y:S02]  /*12f10*/  @!P1 SYNCS.PHASECHK.TRANS64 P1, [R5+URZ], R4 ;  /* 0x00000004050095a7 */ /* 0x000ea4000802007f */
[----:B--2---:R-:W-:Y:S05]  /*12f20*/  @!P1 BRA `(.L_x_23) ;  /* 0xfffffffc00ec9947 */ /* 0x004fea000383ffff */
[----:B------:R-:W-:Y:S05]  /*12f30*/  BRA `(.L_x_22) ;  /* 0xfffffeec008c7947 */ /* 0x000fea000383ffff */
.L_x_482:
[----:B------:R-:W-:Y:S01]  /*12f40*/  BSSY B1, `(.L_x_513) ;  /* 0x0000006000017945 */ /* 0x000fe20003800000 */
[----:B------:R-:W-:-:S07]  /*12f50*/  IMAD.MOV.U32 R15, RZ, RZ, -0x1 ;  /* 0xffffffffff0f7424 */ /* 0x000fce00078e00ff */
[----:B------:R-:W-:Y:S05]  /*12f60*/  WARPSYNC.COLLECTIVE R15, `(.L_x_514) ;  /* 0x000000000f0c7348 */ /* 0x000fea0003c00000 */
[----:B------:R-:W-:Y:S02]  /*12f70*/  ELECT P6, UR62, PT ;  /* 0x00000000003e782f */ /* 0x000fe400038c0000 */
[----:B------:R-:W-:Y:S01]  /*12f80*/  MOV R14, UR62 ;  /* 0x0000003e000e7c02 */ /* 0x000fe20008000f00 */
[----:B------:R-:W-:Y:S10]  /*12f90*/  ENDCOLLECTIVE ;  /* 0x000000000000791b */ /* 0x000ff40003800000 */
.L_x_514:
[----:B------:R-:W-:Y:S05]  /*12fa0*/  BSYNC B1 ;  /* 0x0000000000017941 */ /* 0x000fea0003800000 */
.L_x_513:
[----:B------:R-:W-:Y:S05]  /*12fb0*/  BRA `(.L_x_515) ;  /* 0xffffffe800847947 */ /* 0x000fea000383ffff */
.L_x_485:
[----:B-1----:R1:W2:Y:S02]  /*12fc0*/  SYNCS.PHASECHK.TRANS64.TRYWAIT P1, [R12+URZ+0x78], R7 ;  /* 0x000078070c0075a7 */ /* 0x0022a4000802017f */
[----:B--2---:R-:W-:Y:S05]  /*12fd0*/  @!P1 NANOSLEEP.SYNCS 0x989680 ;  /* 0x009896800000995d */ /* 0x004fea0003900000 */
[----:B------:R-:W2:Y:S02]  /*12fe0*/  @!P1 SYNCS.PHASECHK.TRANS64 P1, [R12+URZ+0x78], R7 ;  /* 0x000078070c0095a7 */ /* 0x000ea4000802007f */
[----:B--2---:R-:W-:Y:S05]  /*12ff0*/  @!P1 BRA `(.L_x_485) ;  /* 0xfffffffc00f09947 */ /* 0x004fea000383ffff */
[----:B------:R-:W-:Y:S05]  /*13000*/  BRA `(.L_x_516) ;  /* 0xffffffe800b87947 */ /* 0x000fea000383ffff */
.L_x_494:
[----:B------:R-:W-:Y:S01]  /*13010*/  BSSY B0, `(.L_x_517) ;  /* 0x0000006000007945 */ /* 0x000fe20003800000 */
[----:B------:R-:W-:-:S07]  /*13020*/  IMAD.MOV.U32 R15, RZ, RZ, -0x1 ;  /* 0xffffffffff0f7424 */ /* 0x000fce00078e00ff */
[----:B------:R-:W-:Y:S05]  /*13030*/  WARPSYNC.COLLECTIVE R15, `(.L_x_518) ;  /* 0x000000000f0c7348 */ /* 0x000fea0003c00000 */
[----:B------:R-:W-:Y:S02]  /*13040*/  ELECT P6, UR62, PT ;  /* 0x00000000003e782f */ /* 0x000fe400038c0000 */
[----:B------:R-:W-:Y:S01]  /*13050*/  MOV R14, UR62 ;  /* 0x0000003e000e7c02 */ /* 0x000fe20008000f00 */
[----:B------:R-:W-:Y:S10]  /*13060*/  ENDCOLLECTIVE ;  /* 0x000000000000791b */ /* 0x000ff40003800000 */
.L_x_518:
[----:B------:R-:W-:Y:S05]  /*13070*/  BSYNC B0 ;  /* 0x0000000000007941 */ /* 0x000fea0003800000 */
.L_x_517:
[----:B------:R-:W-:Y:S05]  /*13080*/  BRA `(.L_x_519) ;  /* 0xfffffff4003c7947 */ /* 0x000fea000383ffff */
.L_x_498:
[----:B0-----:R0:W1:Y:S02]  /*13090*/  SYNCS.PHASECHK.TRANS64.TRYWAIT P0, [R5+URZ], R2 ;  /* 0x00000002050075a7 */ /* 0x001064000800017f */
[----:B-1----:R-:W-:Y:S05]  /*130a0*/  @!P0 NANOSLEEP.SYNCS 0x989680 ;  /* 0x009896800000895d */ /* 0x002fea0003900000 */
[----:B------:R-:W1:Y:S02]  /*130b0*/  @!P0 SYNCS.PHASECHK.TRANS64 P0, [R5+URZ], R2 ;  /* 0x00000002050085a7 */ /* 0x000e64000800007f */
[----:B-1----:R-:W-:Y:S05]  /*130c0*/  @!P0 BRA `(.L_x_498) ;  /* 0xfffffffc00f08947 */ /* 0x002fea000383ffff */
[----:B------:R-:W-:Y:S05]  /*130d0*/  BRA `(.L_x_520) ;  /* 0xfffffff400647947 */ /* 0x000fea000383ffff */
.L_x_499:
[----:B0-----:R0:W1:Y:S02]  /*130e0*/  SYNCS.PHASECHK.TRANS64.TRYWAIT P0, [R7+URZ], R0 ;  /* 0x00000000070075a7 */ /* 0x001064000800017f */
[----:B-1----:R-:W-:Y:S05]  /*130f0*/  @!P0 NANOSLEEP.SYNCS 0x989680 ;  /* 0x009896800000895d */ /* 0x002fea0003900000 */
[----:B------:R-:W1:Y:S02]  /*13100*/  @!P0 SYNCS.PHASECHK.TRANS64 P0, [R7+URZ], R0 ;  /* 0x00000000070085a7 */ /* 0x000e64000800007f */
[----:B-1----:R-:W-:Y:S05]  /*13110*/  @!P0 BRA `(.L_x_499) ;  /* 0xfffffffc00f08947 */ /* 0x002fea000383ffff */
[----:B------:R-:W-:Y:S05]  /*13120*/  BRA `(.L_x_521) ;  /* 0xfffffff400747947 */ /* 0x000fea000383ffff */
.L_x_500:
[----:B0-----:R0:W1:Y:S02]  /*13130*/  SYNCS.PHASECHK.TRANS64.TRYWAIT P0, [R7+URZ], R0 ;  /* 0x00000000070075a7 */ /* 0x001064000800017f */
[----:B-1----:R-:W-:Y:S05]  /*13140*/  @!P0 NANOSLEEP.SYNCS 0x989680 ;  /* 0x009896800000895d */ /* 0x002fea0003900000 */
[----:B------:R-:W1:Y:S02]  /*13150*/  @!P0 SYNCS.PHASECHK.TRANS64 P0, [R7+URZ], R0 ;  /* 0x00000000070085a7 */ /* 0x000e64000800007f */
[----:B-1----:R-:W-:Y:S05]  /*13160*/  @!P0 BRA `(.L_x_500) ;  /* 0xfffffffc00f08947 */ /* 0x002fea000383ffff */
[----:B------:R-:W-:Y:S05]  /*13170*/  BRA `(.L_x_522) ;  /* 0xfffffff400847947 */ /* 0x000fea000383ffff */
.L_x_501:
[----:B0-----:R0:W1:Y:S02]  /*13180*/  SYNCS.PHASECHK.TRANS64.TRYWAIT P0, [R7+URZ], R0 ;  /* 0x00000000070075a7 */ /* 0x001064000800017f */
[----:B-1----:R-:W-:Y:S05]  /*13190*/  @!P0 NANOSLEEP.SYNCS 0x989680 ;  /* 0x009896800000895d */ /* 0x002fea0003900000 */
[----:B------:R-:W1:Y:S02]  /*131a0*/  @!P0 SYNCS.PHASECHK.TRANS64 P0, [R7+URZ], R0 ;  /* 0x00000000070085a7 */ /* 0x000e64000800007f */
[----:B-1----:R-:W-:Y:S05]  /*131b0*/  @!P0 BRA `(.L_x_501) ;  /* 0xfffffffc00f08947 */ /* 0x002fea000383ffff */
[----:B------:R-:W-:Y:S05]  /*131c0*/  BRA `(.L_x_523) ;  /* 0xfffffff400947947 */ /* 0x000fea000383ffff */
.L_x_502:
[----:B0-----:R0:W1:Y:S02]  /*131d0*/  SYNCS.PHASECHK.TRANS64.TRYWAIT P0, [R7+URZ], R0 ;  /* 0x00000000070075a7 */ /* 0x001064000800017f */
[----:B-1----:R-:W-:Y:S05]  /*131e0*/  @!P0 NANOSLEEP.SYNCS 0x989680 ;  /* 0x009896800000895d */ /* 0x002fea0003900000 */
[----:B------:R-:W1:Y:S02]  /*131f0*/  @!P0 SYNCS.PHASECHK.TRANS64 P0, [R7+URZ], R0 ;  /* 0x00000000070085a7 */ /* 0x000e64000800007f */
[----:B-1----:R-:W-:Y:S05]  /*13200*/  @!P0 BRA `(.L_x_502) ;  /* 0xfffffffc00f08947 */ /* 0x002fea000383ffff */
[----:B------:R-:W-:Y:S05]  /*13210*/  BRA `(.L_x_524) ;  /* 0xfffffff400a47947 */ /* 0x000fea000383ffff */
.L_x_503:
[----:B0-----:R0:W1:Y:S02]  /*13220*/  SYNCS.PHASECHK.TRANS64.TRYWAIT P0, [R7+URZ], R0 ;  /* 0x00000000070075a7 */ /* 0x001064000800017f */
[----:B-1----:R-:W-:Y:S05]  /*13230*/  @!P0 NANOSLEEP.SYNCS 0x989680 ;  /* 0x009896800000895d */ /* 0x002fea0003900000 */
[----:B------:R-:W1:Y:S02]  /*13240*/  @!P0 SYNCS.PHASECHK.TRANS64 P0, [R7+URZ], R0 ;  /* 0x00000000070085a7 */ /* 0x000e64000800007f */
[----:B-1----:R-:W-:Y:S05]  /*13250*/  @!P0 BRA `(.L_x_503) ;  /* 0xfffffffc00f08947 */ /* 0x002fea000383ffff */
[----:B------:R-:W-:Y:S05]  /*13260*/  BRA `(.L_x_525) ;  /* 0xfffffff400b47947 */ /* 0x000fea000383ffff */
.L_x_504:
[----:B0-----:R0:W1:Y:S02]  /*13270*/  SYNCS.PHASECHK.TRANS64.TRYWAIT P0, [R7+URZ], R0 ;  /* 0x00000000070075a7 */ /* 0x001064000800017f */
[----:B-1----:R-:W-:Y:S05]  /*13280*/  @!P0 NANOSLEEP.SYNCS 0x989680 ;  /* 0x009896800000895d */ /* 0x002fea0003900000 */
[----:B------:R-:W1:Y:S02]  /*13290*/  @!P0 SYNCS.PHASECHK.TRANS64 P0, [R7+URZ], R0 ;  /* 0x00000000070085a7 */ /* 0x000e64000800007f */
[----:B-1----:R-:W-:Y:S05]  /*132a0*/  @!P0 BRA `(.L_x_504) ;  /* 0xfffffffc00f08947 */ /* 0x002fea000383ffff */
[----:B------:R-:W-:Y:S05]  /*132b0*/  BRA `(.L_x_526) ;  /* 0xfffffff400c47947 */ /* 0x000fea000383ffff */
.L_x_505:
[----:B0-----:R0:W1:Y:S02]  /*132c0*/  SYNCS.PHASECHK.TRANS64.TRYWAIT P0, [R7+URZ], R0 ;  /* 0x00000000070075a7 */ /* 0x001064000800017f */
[----:B-1----:R-:W-:Y:S05]  /*132d0*/  @!P0 NANOSLEEP.SYNCS 0x989680 ;  /* 0x009896800000895d */ /* 0x002fea0003900000 */
[----:B------:R-:W1:Y:S02]  /*132e0*/  @!P0 SYNCS.PHASECHK.TRANS64 P0, [R7+URZ], R0 ;  /* 0x00000000070085a7 */ /* 0x000e64000800007f */
[----:B-1----:R-:W-:Y:S05]  /*132f0*/  @!P0 BRA `(.L_x_505) ;  /* 0xfffffffc00f08947 */ /* 0x002fea000383ffff */
[----:B------:R-:W-:Y:S05]  /*13300*/  BRA `(.L_x_527) ;  /* 0xfffffff400d47947 */ /* 0x000fea000383ffff */
.L_x_506:
[----:B0-----:R0:W1:Y:S02]  /*13310*/  SYNCS.PHASECHK.TRANS64.TRYWAIT P0, [R7+URZ], R0 ;  /* 0x00000000070075a7 */ /* 0x001064000800017f */
[----:B-1----:R-:W-:Y:S05]  /*13320*/  @!P0 NANOSLEEP.SYNCS 0x989680 ;  /* 0x009896800000895d */ /* 0x002fea0003900000 */
[----:B------:R-:W1:Y:S02]  /*13330*/  @!P0 SYNCS.PHASECHK.TRANS64 P0, [R7+URZ], R0 ;  /* 0x00000000070085a7 */ /* 0x000e64000800007f */
[----:B-1----:R-:W-:Y:S05]  /*13340*/  @!P0 BRA `(.L_x_506) ;  /* 0xfffffffc00f08947 */ /* 0x002fea000383ffff */
[----:B------:R-:W-:Y:S05]  /*13350*/  BRA `(.L_x_528) ;  /* 0xfffffff400e47947 */ /* 0x000fea000383ffff */
.L_x_507:
[----:B0-----:R0:W1:Y:S02]  /*13360*/  SYNCS.PHASECHK.TRANS64.TRYWAIT P0, [R7+URZ], R0 ;  /* 0x00000000070075a7 */ /* 0x001064000800017f */
[----:B-1----:R-:W-:Y:S05]  /*13370*/  @!P0 NANOSLEEP.SYNCS 0x989680 ;  /* 0x009896800000895d */ /* 0x002fea0003900000 */
[----:B------:R-:W1:Y:S02]  /*13380*/  @!P0 SYNCS.PHASECHK.TRANS64 P0, [R7+URZ], R0 ;  /* 0x00000000070085a7 */ /* 0x000e64000800007f */
[----:B-1----:R-:W-:Y:S05]  /*13390*/  @!P0 BRA `(.L_x_507) ;  /* 0xfffffffc00f08947 */ /* 0x002fea000383ffff */
[----:B------:R-:W-:Y:S05]  /*133a0*/  BRA `(.L_x_529) ;  /* 0xfffffff400f47947 */ /* 0x000fea000383ffff */
.L_x_508:
[----:B0-----:R0:W1:Y:S02]  /*133b0*/  SYNCS.PHASECHK.TRANS64.TRYWAIT P0, [R7+URZ], R0 ;  /* 0x00000000070075a7 */ /* 0x001064000800017f */
[----:B-1----:R-:W-:Y:S05]  /*133c0*/  @!P0 NANOSLEEP.SYNCS 0x989680 ;  /* 0x009896800000895d */ /* 0x002fea0003900000 */
[----:B------:R-:W1:Y:S02]  /*133d0*/  @!P0 SYNCS.PHASECHK.TRANS64 P0, [R7+URZ], R0 ;  /* 0x00000000070085a7 */ /* 0x000e64000800007f */
[----:B-1----:R-:W-:Y:S05]  /*133e0*/  @!P0 BRA `(.L_x_508) ;  /* 0xfffffffc00f08947 */ /* 0x002fea000383ffff */
[----:B------:R-:W-:Y:S05]  /*133f0*/  BRA `(.L_x_530) ;  /* 0xfffffff800047947 */ /* 0x000fea000383ffff */
.L_x_509:
[----:B0-----:R0:W1:Y:S02]  /*13400*/  SYNCS.PHASECHK.TRANS64.TRYWAIT P0, [R7+URZ], R0 ;  /* 0x00000000070075a7 */ /* 0x001064000800017f */
[----:B-1----:R-:W-:Y:S05]  /*13410*/  @!P0 NANOSLEEP.SYNCS 0x989680 ;  /* 0x009896800000895d */ /* 0x002fea0003900000 */
[----:B------:R-:W1:Y:S02]  /*13420*/  @!P0 SYNCS.PHASECHK.TRANS64 P0, [R7+URZ], R0 ;  /* 0x00000000070085a7 */ /* 0x000e64000800007f */
[----:B-1----:R-:W-:Y:S05]  /*13430*/  @!P0 BRA `(.L_x_509) ;  /* 0xfffffffc00f08947 */ /* 0x002fea000383ffff */
[----:B------:R-:W-:Y:S05]  /*13440*/  BRA `(.L_x_531) ;  /* 0xfffffff800147947 */ /* 0x000fea000383ffff */
.L_x_510:
[----:B0-----:R0:W1:Y:S02]  /*13450*/  SYNCS.PHASECHK.TRANS64.TRYWAIT P0, [R7+URZ], R0 ;  /* 0x00000000070075a7 */ /* 0x001064000800017f */
[----:B-1----:R-:W-:Y:S05]  /*13460*/  @!P0 NANOSLEEP.SYNCS 0x989680 ;  /* 0x009896800000895d */ /* 0x002fea0003900000 */
[----:B------:R-:W1:Y:S02]  /*13470*/  @!P0 SYNCS.PHASECHK.TRANS64 P0, [R7+URZ], R0 ;  /* 0x00000000070085a7 */ /* 0x000e64000800007f */
[----:B-1----:R-:W-:Y:S05]  /*13480*/  @!P0 BRA `(.L_x_510) ;  /* 0xfffffffc00f08947 */ /* 0x002fea000383ffff */
[----:B------:R-:W-:Y:S05]  /*13490*/  BRA `(.L_x_532) ;  /* 0xfffffff800247947 */ /* 0x000fea000383ffff */
.L_x_511:
[----:B0-----:R0:W1:Y:S02]  /*134a0*/  SYNCS.PHASECHK.TRANS64.TRYWAIT P0, [R7+URZ], R0 ;  /* 0x00000000070075a7 */ /* 0x001064000800017f */
[----:B-1----:R-:W-:Y:S05]  /*134b0*/  @!P0 NANOSLEEP.SYNCS 0x989680 ;  /* 0x009896800000895d */ /* 0x002fea0003900000 */
[----:B------:R-:W1:Y:S02]  /*134c0*/  @!P0 SYNCS.PHASECHK.TRANS64 P0, [R7+URZ], R0 ;  /* 0x00000000070085a7 */ /* 0x000e64000800007f */
[----:B-1----:R-:W-:Y:S05]  /*134d0*/  @!P0 BRA `(.L_x_511) ;  /* 0xfffffffc00f08947 */ /* 0x002fea000383ffff */
[----:B------:R-:W-:Y:S05]  /*134e0*/  BRA `(.L_x_533) ;  /* 0xfffffff800347947 */ /* 0x000fea000383ffff */
.L_x_534:
[----:B------:R-:W-:-:S00]  /*134f0*/  BRA `(.L_x_534) ;  /* 0xfffffffc00fc7947 */ /* 0x000fc0000383ffff */
[----:B------:R-:W-:-:S00]  /*13500*/  NOP ;  /* 0x0000000000007918 */ /* 0x000fc00000000000 */
[----:B------:R-:W-:-:S00]  /*13510*/  NOP ;  /* 0x0000000000007918 */ /* 0x000fc00000000000 */
[----:B------:R-:W-:-:S00]  /*13520*/  NOP ;  /* 0x0000000000007918 */ /* 0x000fc00000000000 */
[----:B------:R-:W-:-:S00]  /*13530*/  NOP ;  /* 0x0000000000007918 */ /* 0x000fc00000000000 */
[----:B------:R-:W-:-:S00]  /*13540*/  NOP ;  /* 0x0000000000007918 */ /* 0x000fc00000000000 */
[----:B------:R-:W-:-:S00]  /*13550*/  NOP ;  /* 0x0000000000007918 */ /* 0x000fc00000000000 */
[----:B------:R-:W-:-:S00]  /*13560*/  NOP ;  /* 0x0000000000007918 */ /* 0x000fc00000000000 */
[----:B------:R-:W-:-:S00]  /*13570*/  NOP ;  /* 0x0000000000007918 */ /* 0x000fc00000000000 */
.L_x_535:


//--------------------- .nv.global.init           --------------------------
	.section	.nv.global.init,"aw",@progbits
.nv.global.init:
	.type		$str$22,@object
	.size		$str$22,($str$23 - $str$22)
$str$22:
        /*0000*/ 	.byte	0x6b, 0x5f, 0x74, 0x69, 0x6c, 0x65, 0x5f, 0x63, 0x6f, 0x75, 0x6e, 0x74, 0x20, 0x3e, 0x3d, 0x20
        /*0010*/ 	.byte	0x31, 0x00
	.type		$str$23,@object
	.size		$str$23,(__unnamed_1 - $str$23)
$str$23:
        /*0012*/ 	.byte	0x2f, 0x74, 0x6d, 0x70, 0x2f, 0x63, 0x75, 0x74, 0x6c, 0x61, 0x73, 0x73, 0x5f, 0x73, 0x77, 0x65
        /*0022*/ 	.byte	0x65, 0x70, 0x5f, 0x73, 0x72, 0x63, 0x2f, 0x69, 0x6e, 0x63, 0x6c, 0x75, 0x64, 0x65, 0x2f, 0x63
        /*0032*/ 	.byte	0x75, 0x74, 0x6c, 0x61, 0x73, 0x73, 0x2f, 0x67, 0x65, 0x6d, 0x6d, 0x2f, 0x63, 0x6f, 0x6c, 0x6c
        /*0042*/ 	.byte	0x65, 0x63, 0x74, 0x69, 0x76, 0x65, 0x2f, 0x73, 0x6d, 0x39, 0x30, 0x5f, 0x6d, 0x6d, 0x61, 0x5f
        /*0052*/ 	.byte	0x74, 0x6d, 0x61, 0x5f, 0x67, 0x6d, 0x6d, 0x61, 0x5f, 0x73, 0x73, 0x5f, 0x77, 0x61, 0x72, 0x70
        /*0062*/ 	.byte	0x73, 0x70, 0x65, 0x63, 0x69, 0x61, 0x6c, 0x69, 0x7a, 0x65, 0x64, 0x2e, 0x68, 0x70, 0x70, 0x00
	.type		__unnamed_1,@object
	.size		__unnamed_1,(.L_0 - __unnamed_1)
__unnamed_1:
        /* <DEDUP_REMOVED lines=180> */
        /*0bb2*/ 	.byte	0x65, 0x3a, 0x3a, 0x69, 0x64, 0x65, 0x6e, 0x74, 0x69, 0x74, 0x79, 0x5d, 0x00
.L_0:


//--------------------- .nv.shared._ZN7cutlass13device_kernelINS_4gemm6kernel13GemmUniversalIN4cute5tupleIJiiiiEEENS1_10collective13CollectiveMmaINS1_34MainloopSm90TmaGmmaWarpSpecializedILi15ENS5_IJNS4_1CILi1EEESB_SB_EEENS1_35KernelTmaWarpSpecializedCooperativeEEENS5_IJNSA_ILi256EEENSA_ILi224EEENSA_ILi16EEEEEENS_6half_tENS5_IJlSB_lEEESJ_SK_NS4_8TiledMMAINS4_8MMA_AtomIJNS4_4SM904GMMA25MMA_64x32x16_F32F16F16_SSILNSO_5MajorE0ELSQ_0ELNSO_7ScaleInE1ELSR_1EEEEEENS4_6LayoutINS5_IJNSA_ILi2EEESB_SB_EEENS5_IJSB_NSA_ILi0EEESX_EEEEENS5_IJNS4_10UnderscoreES10_S10_EEEEENS4_13SM90_TMA_LOADENS4_14ComposedLayoutINS4_7SwizzleILi1ELi4ELi3EEENS4_18smem_ptr_flag_bitsILi16EEENSU_INS5_IJNSA_ILi8EEESH_EEENS5_IJSH_SB_EEEEEEEvNS4_8identityES13_S1D_vS1E_EENS_8epilogue10collective6detail29Sm90TmaWarpSpecializedAdapterINS1H_15DefaultEpilogueISJ_SK_SK_NS1G_6thread17LinearCombinationISJ_Li1EffLNS1L_9ScaleType4KindE0ELNS_15FloatRoundStyleE2ESJ_EENS1_15EpilogueDefaultEEEEEvvEEEEvNT_6ParamsE --------------------------
	.section	.nv.shared._ZN7cutlass13device_kernelINS_4gemm6kernel13GemmUniversalIN4cute5tupleIJiiiiEEENS1_10collective13CollectiveMmaINS1_34MainloopSm90TmaGmmaWarpSpecializedILi15ENS5_IJNS4_1CILi1EEESB_SB_EEENS1_35KernelTmaWarpSpecializedCooperativeEEENS5_IJNSA_ILi256EEENSA_ILi224EEENSA_ILi16EEEEEENS_6half_tENS5_IJlSB_lEEESJ_SK_NS4_8TiledMMAINS4_8MMA_AtomIJNS4_4SM904GMMA25MMA_64x32x16_F32F16F16_SSILNSO_5MajorE0ELSQ_0ELNSO_7ScaleInE1ELSR_1EEEEEENS4_6LayoutINS5_IJNSA_ILi2EEESB_SB_EEENS5_IJSB_NSA_ILi0EEESX_EEEEENS5_IJNS4_10UnderscoreES10_S10_EEEEENS4_13SM90_TMA_LOADENS4_14ComposedLayoutINS4_7SwizzleILi1ELi4ELi3EEENS4_18smem_ptr_flag_bitsILi16EEENSU_INS5_IJNSA_ILi8EEESH_EEENS5_IJSH_SB_EEEEEEEvNS4_8identityES13_S1D_vS1E_EENS_8epilogue10collective6detail29Sm90TmaWarpSpecializedAdapterINS1H_15DefaultEpilogueISJ_SK_SK_NS1G_6thread17LinearCombinationISJ_Li1EffLNS1L_9ScaleType4KindE0ELNS_15FloatRoundStyleE2ESJ_EENS1_15EpilogueDefaultEEEEEvvEEEEvNT_6ParamsE,"aw",@nobits
	.sectionflags	@""
	.align	16
	.zero		1024


//--------------------- .nv.shared.reserved.0     --------------------------
	.section	.nv.shared.reserved.0,"aw",@nobits
	.weak		__nv_reservedSMEM_offset_0_alias
	.size		__nv_reservedSMEM_offset_0_alias, 0, 0
	.other		__nv_reservedSMEM_offset_0_alias,@"STO_CUDA_RESERVED_SHARED STV_DEFAULT"
__nv_reservedSMEM_offset_0_alias:
	.zero		0


//--------------------- .nv.global                --------------------------
	.section	.nv.global,"aw",@nobits
.nv.global:
	.type		_ZN39_INTERNAL_f04a039d_4_k_cu_0452a6af_31254cute1_E,@object
	.size		_ZN39_INTERNAL_f04a039d_4_k_cu_0452a6af_31254cute1_E,(_ZN39_INTERNAL_f04a039d_4_k_cu_0452a6af_31254cuda3std3__45__cpo6cbeginE - _ZN39_INTERNAL_f04a039d_4_k_cu_0452a6af_31254cute1_E)
_ZN39_INTERNAL_f04a039d_4_k_cu_0452a6af_31254cute1_E:
	.zero		1
	.type		_ZN39_INTERNAL_f04a039d_4_k_cu_0452a6af_31254cuda3std3__45__cpo6cbeginE,@object
	.size		_ZN39_INTERNAL_f04a039d_4_k_cu_0452a6af_31254cuda3std3__45__cpo6cbeginE,(_ZN39_INTERNAL_f04a039d_4_k_cu_0452a6af_31254cuda3std3__48in_placeE - _ZN39_INTERNAL_f04a039d_4_k_cu_0452a6af_31254cuda3std3__45__cpo6cbeginE)
_ZN39_INTERNAL_f04a039d_4_k_cu_0452a6af_31254cuda3std3__45__cpo6cbeginE:
	.zero		1
	.type		_ZN39_INTERNAL_f04a039d_4_k_cu_0452a6af_31254cuda3std3__48in_placeE,@object
	.size		_ZN39_INTERNAL_f04a039d_4_k_cu_0452a6af_31254cuda3std3__48in_placeE,(_ZN39_INTERNAL_f04a039d_4_k_cu_0452a6af_31254cuda3std6ranges3__45__cpo9iter_moveE - _ZN39_INTERNAL_f04a039d_4_k_cu_0452a6af_31254cuda3std3__48in_placeE)
_ZN39_INTERNAL_f04a039d_4_k_cu_0452a6af_31254cuda3std3__48in_placeE:
	.zero		1
	.type		_ZN39_INTERNAL_f04a039d_4_k_cu_0452a6af_31254cuda3std6ranges3__45__cpo9iter_moveE,@object
	.size		_ZN39_INTERNAL_f04a039d_4_k_cu_0452a6af_31254cuda3std6ranges3__45__cpo9iter_moveE,(_ZN39_INTERNAL_f04a039d_4_k_cu_0452a6af_31254cuda3std3__45__cpo5beginE - _ZN39_INTERNAL_f04a039d_4_k_cu_0452a6af_31254cuda3std6ranges3__45__cpo9iter_moveE)
_ZN39_INTERNAL_f04a039d_4_k_cu_0452a6af_31254cuda3std6ranges3__45__cpo9iter_moveE:
	.zero		1
	.type		_ZN39_INTERNAL_f04a039d_4_k_cu_0452a6af_31254cuda3std3__45__cpo5beginE,@object
	.size		_ZN39_INTERNAL_f04a039d_4_k_cu_0452a6af_31254cuda3std3__45__cpo5beginE,(_ZN39_INTERNAL_f04a039d_4_k_cu_0452a6af_31254cuda3std3__441_GLOBAL__N__f04a039d_4_k_cu_0452a6af_31256ignoreE - _ZN39_INTERNAL_f04a039d_4_k_cu_0452a6af_31254cuda3std3__45__cpo5beginE)
_ZN39_INTERNAL_f04a039d_4_k_cu_0452a6af_31254cuda3std3__45__cpo5beginE:
	.zero		1
	.type		_ZN39_INTERNAL_f04a039d_4_k_cu_0452a6af_31254cuda3std3__441_GLOBAL__N__f04a039d_4_k_cu_0452a6af_31256ignoreE,@object
	.size		_ZN39_INTERNAL_f04a039d_4_k_cu_0452a6af_31254cuda3std3__441_GLOBAL__N__f04a039d_4_k_cu_0452a6af_31256ignoreE,(_ZN39_INTERNAL_f04a039d_4_k_cu_0452a6af_31254cute7productE - _ZN39_INTERNAL_f04a039d_4_k_cu_0452a6af_31254cuda3std3__441_GLOBAL__N__f04a039d_4_k_cu_0452a6af_31256ignoreE)
_ZN39_INTERNAL_f04a039d_4_k_cu_0452a6af_31254cuda3std3__441_GLOBAL__N__f04a039d_4_k_cu_0452a6af_31256ignoreE:
	.zero		1
	.type		_ZN39_INTERNAL_f04a039d_4_k_cu_0452a6af_31254cute7productE,@object
	.size		_ZN39_INTERNAL_f04a039d_4_k_cu_0452a6af_31254cute7productE,(_ZN39_INTERNAL_f04a039d_4_k_cu_0452a6af_31254cuda3std3__45__cpo3endE - _ZN39_INTERNAL_f04a039d_4_k_cu_0452a6af_31254cute7productE)
_ZN39_INTERNAL_f04a039d_4_k_cu_0452a6af_31254cute7productE:
	.zero		1
	.type		_ZN39_INTERNAL_f04a039d_4_k_cu_0452a6af_31254cuda3std3__45__cpo3endE,@object
	.size		_ZN39_INTERNAL_f04a039d_4_k_cu_0452a6af_31254cuda3std3__45__cpo3endE,(_ZN39_INTERNAL_f04a039d_4_k_cu_0452a6af_31254cuda3std3__419piecewise_constructE - _ZN39_INTERNAL_f04a039d_4_k_cu_0452a6af_31254cuda3std3__45__cpo3endE)
_ZN39_INTERNAL_f04a039d_4_k_cu_0452a6af_31254cuda3std3__45__cpo3endE:
	.zero		1
	.type		_ZN39_INTERNAL_f04a039d_4_k_cu_0452a6af_31254cuda3std3__419piecewise_constructE,@object
	.size		_ZN39_INTERNAL_f04a039d_4_k_cu_0452a6af_31254cuda3std3__419piecewise_constructE,(_ZN39_INTERNAL_f04a039d_4_k_cu_0452a6af_31254cuda3std3__45__cpo4cendE - _ZN39_INTERNAL_f04a039d_4_k_cu_0452a6af_31254cuda3std3__419piecewise_constructE)
_ZN39_INTERNAL_f04a039d_4_k_cu_0452a6af_31254cuda3std3__419piecewise_constructE:
	.zero		1
	.type		_ZN39_INTERNAL_f04a039d_4_k_cu_0452a6af_31254cuda3std3__45__cpo4cendE,@object
	.size		_ZN39_INTERNAL_f04a039d_4_k_cu_0452a6af_31254cuda3std3__45__cpo4cendE,(_ZN39_INTERNAL_f04a039d_4_k_cu_0452a6af_31254cuda3std6ranges3__45__cpo4swapE - _ZN39_INTERNAL_f04a039d_4_k_cu_0452a6af_31254cuda3std3__45__cpo4cendE)
_ZN39_INTERNAL_f04a039d_4_k_cu_0452a6af_31254cuda3std3__45__cpo4cendE:
	.zero		1
	.type		_ZN39_INTERNAL_f04a039d_4_k_cu_0452a6af_31254cuda3std6ranges3__45__cpo4swapE,@object
	.size		_ZN39_INTERNAL_f04a039d_4_k_cu_0452a6af_31254cuda3std6ranges3__45__cpo4swapE,(.L_8 - _ZN39_INTERNAL_f04a039d_4_k_cu_0452a6af_31254cuda3std6ranges3__45__cpo4swapE)
_ZN39_INTERNAL_f04a039d_4_k_cu_0452a6af_31254cuda3std6ranges3__45__cpo4swapE:
	.zero		1
.L_8:


//--------------------- .nv.constant0._ZN7cutlass13device_kernelINS_4gemm6kernel13GemmUniversalIN4cute5tupleIJiiiiEEENS1_10collective13CollectiveMmaINS1_34MainloopSm90TmaGmmaWarpSpecializedILi15ENS5_IJNS4_1CILi1EEESB_SB_EEENS1_35KernelTmaWarpSpecializedCooperativeEEENS5_IJNSA_ILi256EEENSA_ILi224EEENSA_ILi16EEEEEENS_6half_tENS5_IJlSB_lEEESJ_SK_NS4_8TiledMMAINS4_8MMA_AtomIJNS4_4SM904GMMA25MMA_64x32x16_F32F16F16_SSILNSO_5MajorE0ELSQ_0ELNSO_7ScaleInE1ELSR_1EEEEEENS4_6LayoutINS5_IJNSA_ILi2EEESB_SB_EEENS5_IJSB_NSA_ILi0EEESX_EEEEENS5_IJNS4_10UnderscoreES10_S10_EEEEENS4_13SM90_TMA_LOADENS4_14ComposedLayoutINS4_7SwizzleILi1ELi4ELi3EEENS4_18smem_ptr_flag_bitsILi16EEENSU_INS5_IJNSA_ILi8EEESH_EEENS5_IJSH_SB_EEEEEEEvNS4_8identityES13_S1D_vS1E_EENS_8epilogue10collective6detail29Sm90TmaWarpSpecializedAdapterINS1H_15DefaultEpilogueISJ_SK_SK_NS1G_6thread17LinearCombinationISJ_Li1EffLNS1L_9ScaleType4KindE0ELNS_15FloatRoundStyleE2ESJ_EENS1_15EpilogueDefaultEEEEEvvEEEEvNT_6ParamsE --------------------------
	.section	.nv.constant0._ZN7cutlass13device_kernelINS_4gemm6kernel13GemmUniversalIN4cute5tupleIJiiiiEEENS1_10collective13CollectiveMmaINS1_34MainloopSm90TmaGmmaWarpSpecializedILi15ENS5_IJNS4_1CILi1EEESB_SB_EEENS1_35KernelTmaWarpSpecializedCooperativeEEENS5_IJNSA_ILi256EEENSA_ILi224EEENSA_ILi16EEEEEENS_6half_tENS5_IJlSB_lEEESJ_SK_NS4_8TiledMMAINS4_8MMA_AtomIJNS4_4SM904GMMA25MMA_64x32x16_F32F16F16_SSILNSO_5MajorE0ELSQ_0ELNSO_7ScaleInE1ELSR_1EEEEEENS4_6LayoutINS5_IJNSA_ILi2EEESB_SB_EEENS5_IJSB_NSA_ILi0EEESX_EEEEENS5_IJNS4_10UnderscoreES10_S10_EEEEENS4_13SM90_TMA_LOADENS4_14ComposedLayoutINS4_7SwizzleILi1ELi4ELi3EEENS4_18smem_ptr_flag_bitsILi16EEENSU_INS5_IJNSA_ILi8EEESH_EEENS5_IJSH_SB_EEEEEEEvNS4_8identityES13_S1D_vS1E_EENS_8epilogue10collective6detail29Sm90TmaWarpSpecializedAdapterINS1H_15DefaultEpilogueISJ_SK_SK_NS1G_6thread17LinearCombinationISJ_Li1EffLNS1L_9ScaleType4KindE0ELNS_15FloatRoundStyleE2ESJ_EENS1_15EpilogueDefaultEEEEEvvEEEEvNT_6ParamsE,"a",@progbits
	.sectionflags	@""
	.align	4
.nv.constant0._ZN7cutlass13device_kernelINS_4gemm6kernel13GemmUniversalIN4cute5tupleIJiiiiEEENS1_10collective13CollectiveMmaINS1_34MainloopSm90TmaGmmaWarpSpecializedILi15ENS5_IJNS4_1CILi1EEESB_SB_EEENS1_35KernelTmaWarpSpecializedCooperativeEEENS5_IJNSA_ILi256EEENSA_ILi224EEENSA_ILi16EEEEEENS_6half_tENS5_IJlSB_lEEESJ_SK_NS4_8TiledMMAINS4_8MMA_AtomIJNS4_4SM904GMMA25MMA_64x32x16_F32F16F16_SSILNSO_5MajorE0ELSQ_0ELNSO_7ScaleInE1ELSR_1EEEEEENS4_6LayoutINS5_IJNSA_ILi2EEESB_SB_EEENS5_IJSB_NSA_ILi0EEESX_EEEEENS5_IJNS4_10UnderscoreES10_S10_EEEEENS4_13SM90_TMA_LOADENS4_14ComposedLayoutINS4_7SwizzleILi1ELi4ELi3EEENS4_18smem_ptr_flag_bitsILi16EEENSU_INS5_IJNSA_ILi8EEESH_EEENS5_IJSH_SB_EEEEEEEvNS4_8identityES13_S1D_vS1E_EENS_8epilogue10collective6detail29Sm90TmaWarpSpecializedAdapterINS1H_15DefaultEpilogueISJ_SK_SK_NS1G_6thread17LinearCombinationISJ_Li1EffLNS1L_9ScaleType4KindE0ELNS_15FloatRoundStyleE2ESJ_EENS1_15EpilogueDefaultEEEEEvvEEEEvNT_6ParamsE:
	.zero		1664


//--------------------- SYMBOLS --------------------------

	.type		.nv.reservedSmem.offset0,@object
	.size		.nv.reservedSmem.offset0,0x4
	.type		__assertfail,@function
